def matmul_kernel(
    a_ptr,
    b_ptr,
    c_ptr,
    M,
    N,
    K,
    stride_am,
    stride_ak,
    stride_bk,
    stride_bn,
    stride_cm,
    stride_cn,
    BLOCK_M: tl.constexpr,
    BLOCK_N: tl.constexpr,
    BLOCK_K: tl.constexpr,
    GROUP_M: tl.constexpr,
):
    pid = tl.program_id(axis=0)
    num_pid_m = tl.cdiv(M, BLOCK_M)
    num_pid_n = tl.cdiv(N, BLOCK_N)
    num_pid_in_group = GROUP_M * num_pid_n
    group_id = pid // num_pid_in_group
    first_pid_m = group_id * GROUP_M
    group_size_m = min(num_pid_m - first_pid_m, GROUP_M)
    pid_m = first_pid_m + ((pid % num_pid_in_group) % group_size_m)
    pid_n = (pid % num_pid_in_group) // group_size_m

    offs_am = (pid_m * BLOCK_M + tl.arange(0, BLOCK_M)) % M
    offs_bn = (pid_n * BLOCK_N + tl.arange(0, BLOCK_N)) % N
    offs_k = tl.arange(0, BLOCK_K)
    a_ptrs = a_ptr + offs_am[:, None] * stride_am + offs_k[None, :] * stride_ak
    b_ptrs = b_ptr + offs_k[:, None] * stride_bk + offs_bn[None, :] * stride_bn

    acc = tl.zeros((BLOCK_M, BLOCK_N), dtype=tl.float32)
    for kk in range(0, tl.cdiv(K, BLOCK_K)):
        a = tl.load(a_ptrs, mask=offs_k[None, :] < K - kk * BLOCK_K, other=0.0)
        b = tl.load(b_ptrs, mask=offs_k[:, None] < K - kk * BLOCK_K, other=0.0)
        acc = tl.dot(a, b, acc)
        a_ptrs += BLOCK_K * stride_ak
        b_ptrs += BLOCK_K * stride_bk

    c = acc.to(c_ptr.dtype.element_ty)
    offs_cm = pid_m * BLOCK_M + tl.arange(0, BLOCK_M)
    offs_cn = pid_n * BLOCK_N + tl.arange(0, BLOCK_N)
    c_ptrs = c_ptr + offs_cm[:, None] * stride_cm + offs_cn[None, :] * stride_cn
    mask = (offs_cm[:, None] < M) & (offs_cn[None, :] < N)
    tl.store(c_ptrs, c, mask=mask)

# config = {"BLOCK_K": 128, "BLOCK_M": 16, "BLOCK_N": 32, "GROUP_M": 8, "arch": "sm_100", "dtype": "fp8e4m3", "num_ctas": 1, "num_stages": 3, "num_warps": 4}
# arch = sm_100


// ===== COMPILED SASS (sm_100a) =====

	.target	sm_100a

	.elftype	@"ET_EXEC"


//--------------------- .note.nv.tkinfo           --------------------------
	.section	.note.nv.tkinfo,"",@"SHT_NOTE"
	.sectionflags	@"SHF_NOTE_NV_TKINFO"
	.tkinfo
        /*0018*/ 	.word	0x00000081
        /*0030*/ 	.string	""
        /*0030*/ 	.string	"ptxas-blackwell"
        /*0030*/ 	.string	"Cuda compilation tools, release 12.9, V12.9.86"
        /*0030*/ 	.string	"Build cuda_12.9.r12.9/compiler.36037853_0"
        /*0030*/ 	.string	"-v  -suppress-debug-info  -lineinfo  -arch sm_100a "



//--------------------- .note.nv.cuver            --------------------------
	.section	.note.nv.cuver,"",@"SHT_NOTE"
	.sectionflags	@"SHF_NOTE_NV_CUVER"
        /*0018*/ 	.short	0x0001
        /*001a*/ 	.short	0x0064
        /*001c*/ 	.short	0x0001
        /*001e*/ 	.short	0x0000
        /*0020*/ 	.short	0x0001
        /*0022*/ 	.short	0x0000


//--------------------- .nv.info                  --------------------------
	.section	.nv.info,"",@"SHT_CUDA_INFO"
	.align	4


	//----- nvinfo : EIATTR_REGCOUNT
	.align		4
        /*0000*/ 	.byte	0x04, 0x2f
        /*0002*/ 	.short	(.L_1 - .L_0)
	.align		4
.L_0:
        /*0004*/ 	.word	index@(matmul_kernel)
        /*0008*/ 	.word	0x000000a7


	//----- nvinfo : EIATTR_FRAME_SIZE
	.align		4
.L_1:
        /*000c*/ 	.byte	0x04, 0x11
        /*000e*/ 	.short	(.L_3 - .L_2)
	.align		4
.L_2:
        /*0010*/ 	.word	index@(matmul_kernel)
        /*0014*/ 	.word	0x00000000


	//----- nvinfo : EIATTR_MIN_STACK_SIZE
	.align		4
.L_3:
        /*0018*/ 	.byte	0x04, 0x12
        /*001a*/ 	.short	(.L_5 - .L_4)
	.align		4
.L_4:
        /*001c*/ 	.word	index@(matmul_kernel)
        /*0020*/ 	.word	0x00000000
.L_5:


//--------------------- .nv.info.matmul_kernel    --------------------------
	.section	.nv.info.matmul_kernel,"",@"SHT_CUDA_INFO"
	.sectionflags	@""
	.align	4


	//----- nvinfo : EIATTR_CUDA_API_VERSION
	.align		4
        /*0000*/ 	.byte	0x04, 0x37
        /*0002*/ 	.short	(.L_7 - .L_6)
.L_6:
        /*0004*/ 	.word	0x00000081


	//----- nvinfo : EIATTR_KPARAM_INFO
	.align		4
.L_7:
        /*0008*/ 	.byte	0x04, 0x17
        /*000a*/ 	.short	(.L_9 - .L_8)
.L_8:
        /*000c*/ 	.word	0x00000000
        /*0010*/ 	.short	0x000d
        /*0012*/ 	.short	0x0048
        /*0014*/ 	.byte	0x00, 0xf4, 0x21, 0x00


	//----- nvinfo : EIATTR_KPARAM_INFO
	.align		4
.L_9:
        /*0018*/ 	.byte	0x04, 0x17
        /*001a*/ 	.short	(.L_11 - .L_10)
.L_10:
        /*001c*/ 	.word	0x00000000
        /*0020*/ 	.short	0x000c
        /*0022*/ 	.short	0x0040
        /*0024*/ 	.byte	0x00, 0xf4, 0x21, 0x00


	//----- nvinfo : EIATTR_KPARAM_INFO
	.align		4
.L_11:
        /*0028*/ 	.byte	0x04, 0x17
        /*002a*/ 	.short	(.L_13 - .L_12)
.L_12:
        /*002c*/ 	.word	0x00000000
        /*0030*/ 	.short	0x000b
        /*0032*/ 	.short	0x0038
        /*0034*/ 	.byte	0x00, 0xf0, 0x11, 0x00


	//----- nvinfo : EIATTR_KPARAM_INFO
	.align		4
.L_13:
        /*0038*/ 	.byte	0x04, 0x17
        /*003a*/ 	.short	(.L_15 - .L_14)
.L_14:
        /*003c*/ 	.word	0x00000000
        /*0040*/ 	.short	0x000a
        /*0042*/ 	.short	0x0034
        /*0044*/ 	.byte	0x00, 0xf0, 0x11, 0x00


	//----- nvinfo : EIATTR_KPARAM_INFO
	.align		4
.L_15:
        /*0048*/ 	.byte	0x04, 0x17
        /*004a*/ 	.short	(.L_17 - .L_16)
.L_16:
        /*004c*/ 	.word	0x00000000
        /*0050*/ 	.short	0x0009
        /*0052*/ 	.short	0x0030
        /*0054*/ 	.byte	0x00, 0xf0, 0x11, 0x00


	//----- nvinfo : EIATTR_KPARAM_INFO
	.align		4
.L_17:
        /*0058*/ 	.byte	0x04, 0x17
        /*005a*/ 	.short	(.L_19 - .L_18)
.L_18:
        /*005c*/ 	.word	0x00000000
        /*0060*/ 	.short	0x0008
        /*0062*/ 	.short	0x002c
        /*0064*/ 	.byte	0x00, 0xf0, 0x11, 0x00


	//----- nvinfo : EIATTR_KPARAM_INFO
	.align		4
.L_19:
        /*0068*/ 	.byte	0x04, 0x17
        /*006a*/ 	.short	(.L_21 - .L_20)
.L_20:
        /*006c*/ 	.word	0x00000000
        /*0070*/ 	.short	0x0007
        /*0072*/ 	.short	0x0028
        /*0074*/ 	.byte	0x00, 0xf0, 0x11, 0x00


	//----- nvinfo : EIATTR_KPARAM_INFO
	.align		4
.L_21:
        /*0078*/ 	.byte	0x04, 0x17
        /*007a*/ 	.short	(.L_23 - .L_22)
.L_22:
        /*007c*/ 	.word	0x00000000
        /*0080*/ 	.short	0x0006
        /*0082*/ 	.short	0x0024
        /*0084*/ 	.byte	0x00, 0xf0, 0x11, 0x00


	//----- nvinfo : EIATTR_KPARAM_INFO
	.align		4
.L_23:
        /*0088*/ 	.byte	0x04, 0x17
        /*008a*/ 	.short	(.L_25 - .L_24)
.L_24:
        /*008c*/ 	.word	0x00000000
        /*0090*/ 	.short	0x0005
        /*0092*/ 	.short	0x0020
        /*0094*/ 	.byte	0x00, 0xf0, 0x11, 0x00


	//----- nvinfo : EIATTR_KPARAM_INFO
	.align		4
.L_25:
        /*0098*/ 	.byte	0x04, 0x17
        /*009a*/ 	.short	(.L_27 - .L_26)
.L_26:
        /*009c*/ 	.word	0x00000000
        /*00a0*/ 	.short	0x0004
        /*00a2*/ 	.short	0x001c
        /*00a4*/ 	.byte	0x00, 0xf0, 0x11, 0x00


	//----- nvinfo : EIATTR_KPARAM_INFO
	.align		4
.L_27:
        /*00a8*/ 	.byte	0x04, 0x17
        /*00aa*/ 	.short	(.L_29 - .L_28)
.L_28:
        /*00ac*/ 	.word	0x00000000
        /*00b0*/ 	.short	0x0003
        /*00b2*/ 	.short	0x0018
        /*00b4*/ 	.byte	0x00, 0xf0, 0x11, 0x00


	//----- nvinfo : EIATTR_KPARAM_INFO
	.align		4
.L_29:
        /*00b8*/ 	.byte	0x04, 0x17
        /*00ba*/ 	.short	(.L_31 - .L_30)
.L_30:
        /*00bc*/ 	.word	0x00000000
        /*00c0*/ 	.short	0x0002
        /*00c2*/ 	.short	0x0010
        /*00c4*/ 	.byte	0x00, 0xf4, 0x21, 0x00


	//----- nvinfo : EIATTR_KPARAM_INFO
	.align		4
.L_31:
        /*00c8*/ 	.byte	0x04, 0x17
        /*00ca*/ 	.short	(.L_33 - .L_32)
.L_32:
        /*00cc*/ 	.word	0x00000000
        /*00d0*/ 	.short	0x0001
        /*00d2*/ 	.short	0x0008
        /*00d4*/ 	.byte	0x00, 0xf4, 0x21, 0x00


	//----- nvinfo : EIATTR_KPARAM_INFO
	.align		4
.L_33:
        /*00d8*/ 	.byte	0x04, 0x17
        /*00da*/ 	.short	(.L_35 - .L_34)
.L_34:
        /*00dc*/ 	.word	0x00000000
        /*00e0*/ 	.short	0x0000
        /*00e2*/ 	.short	0x0000
        /*00e4*/ 	.byte	0x00, 0xf4, 0x21, 0x00


	//----- nvinfo : EIATTR_SPARSE_MMA_MASK
	.align		4
.L_35:
        /*00e8*/ 	.byte	0x03, 0x50
        /*00ea*/ 	.short	0x0000


	//----- nvinfo : EIATTR_MAXREG_COUNT
	.align		4
        /*00ec*/ 	.byte	0x03, 0x1b
        /*00ee*/ 	.short	0x00ff


	//----- nvinfo : EIATTR_NUM_BARRIERS
	.align		4
        /*00f0*/ 	.byte	0x02, 0x4c
        /*00f2*/ 	.byte	0x01
	.zero		1


	//----- nvinfo : EIATTR_VRC_CTA_INIT_COUNT
	.align		4
        /*00f4*/ 	.byte	0x02, 0x4a
	.zero		1
	.zero		1


	//----- nvinfo : EIATTR_EXIT_INSTR_OFFSETS
	.align		4
        /*00f8*/ 	.byte	0x04, 0x1c
        /*00fa*/ 	.short	(.L_37 - .L_36)


	//   ....[0]....
.L_36:
        /*00fc*/ 	.word	0x00005280


	//   ....[1]....
        /*0100*/ 	.word	0x000052a0


	//----- nvinfo : EIATTR_REQNTID
	.align		4
.L_37:
        /*0104*/ 	.byte	0x04, 0x10
        /*0106*/ 	.short	(.L_39 - .L_38)
.L_38:
        /*0108*/ 	.word	0x00000080
        /*010c*/ 	.word	0x00000001
        /*0110*/ 	.word	0x00000001


	//----- nvinfo : EIATTR_CBANK_PARAM_SIZE
	.align		4
.L_39:
        /*0114*/ 	.byte	0x03, 0x19
        /*0116*/ 	.short	0x0050


	//----- nvinfo : EIATTR_PARAM_CBANK
	.align		4
        /*0118*/ 	.byte	0x04, 0x0a
        /*011a*/ 	.short	(.L_41 - .L_40)
	.align		4
.L_40:
        /*011c*/ 	.word	index@(.nv.constant0.matmul_kernel)
        /*0120*/ 	.short	0x0380
        /*0122*/ 	.short	0x0050


	//----- nvinfo : EIATTR_SW_WAR
	.align		4
.L_41:
        /*0124*/ 	.byte	0x04, 0x36
        /*0126*/ 	.short	(.L_43 - .L_42)
.L_42:
        /*0128*/ 	.word	0x00000008
.L_43:


//--------------------- .nv.compat                --------------------------
	.section	.nv.compat,"",@"SHT_CUDA_COMPAT_INFO"
	.align	4
        /*0000*/ 	.byte	0x02, 0x02, 0x02, 0x00, 0x02, 0x05, 0x05, 0x00, 0x02, 0x03, 0x00, 0x00, 0x02, 0x06, 0x01, 0x00


//--------------------- .nv.callgraph             --------------------------
	.section	.nv.callgraph,"",@"SHT_CUDA_CALLGRAPH"
	.align	4
	.sectionentsize	8
	.align		4
        /*0000*/ 	.word	0x00000000
	.align		4
        /*0004*/ 	.word	0xffffffff
	.align		4
        /*0008*/ 	.word	0x00000000
	.align		4
        /*000c*/ 	.word	0xfffffffe
	.align		4
        /*0010*/ 	.word	0x00000000
	.align		4
        /*0014*/ 	.word	0xfffffffd
	.align		4
        /*0018*/ 	.word	0x00000000
	.align		4
        /*001c*/ 	.word	0xfffffffc


//--------------------- .text.matmul_kernel       --------------------------
	.section	.text.matmul_kernel,"ax",@progbits
	.align	128
        .global         matmul_kernel
        .type           matmul_kernel,@function
        .size           matmul_kernel,(.L_x_3 - matmul_kernel)
        .other          matmul_kernel,@"STO_CUDA_ENTRY STV_DEFAULT"
matmul_kernel:
.text.matmul_kernel:
[----:B------:R-:W0:Y:S08]  /*0000*/  LDC R1, c[0x0][0x37c] ;  /* 0x0000df00ff017b82 */ /* 0x000e300000000800 */
[----:B------:R-:W1:Y:S01]  /*0010*/  LDC.64 R16, c[0x0][0x398] ;  /* 0x0000e600ff107b82 */ /* 0x000e620000000a00 */
[----:B------:R-:W2:Y:S01]  /*0020*/  S2R R5, SR_CTAID.X ;  /* 0x0000000000057919 */ /* 0x000ea20000002500 */
[----:B------:R-:W3:Y:S01]  /*0030*/  LDCU UR5, c[0x0][0x3a0] ;  /* 0x00007400ff0577ac */ /* 0x000ee20008000800 */
[----:B------:R-:W-:Y:S01]  /*0040*/  UMOV UR4, 0x400 ;  /* 0x0000040000047882 */ /* 0x000fe20000000000 */
[----:B------:R-:W4:Y:S04]  /*0050*/  LDCU.64 UR12, c[0x0][0x358] ;  /* 0x00006b00ff0c77ac */ /* 0x000f280008000a00 */
[----:B------:R-:W5:Y:S01]  /*0060*/  S2UR UR6, SR_CgaCtaId ;  /* 0x00000000000679c3 */ /* 0x000f620000008800 */
[----:B---3--:R-:W-:Y:S01]  /*0070*/  UIADD3 UR5, UPT, UPT, UR5, 0x7f, URZ ;  /* 0x0000007f05057890 */ /* 0x008fe2000fffe0ff */
[----:B-1----:R-:W-:-:S03]  /*0080*/  VIADD R0, R17, 0x1f ;  /* 0x0000001f11007836 */ /* 0x002fc60000000000 */
[----:B------:R-:W-:Y:S02]  /*0090*/  UISETP.GT.AND UP0, UPT, UR5, 0x7f, UPT ;  /* 0x0000007f0500788c */ /* 0x000fe4000bf04270 */
[----:B------:R-:W-:Y:S01]  /*00a0*/  SHF.R.S32.HI R3, RZ, 0x1f, R0 ;  /* 0x0000001fff037819 */ /* 0x000fe20000011400 */
[----:B-----5:R-:W-:-:S03]  /*00b0*/  ULEA UR4, UR6, UR4, 0x18 ;  /* 0x0000000406047291 */ /* 0x020fc6000f8ec0ff */
[----:B------:R-:W-:Y:S02]  /*00c0*/  LEA.HI R3, R3, R0, RZ, 0x5 ;  /* 0x0000000003037211 */ /* 0x000fe400078f28ff */
[----:B--2---:R-:W-:Y:S02]  /*00d0*/  IABS R8, R5 ;  /* 0x0000000500087213 */ /* 0x004fe40000000000 */
[----:B------:R-:W-:-:S05]  /*00e0*/  SHF.R.S32.HI R3, RZ, 0x5, R3 ;  /* 0x00000005ff037819 */ /* 0x000fca0000011403 */
[----:B------:R-:W-:-:S05]  /*00f0*/  IMAD.SHL.U32 R4, R3, 0x8, RZ ;  /* 0x0000000803047824 */ /* 0x000fca00078e00ff */
[-C--:B------:R-:W-:Y:S02]  /*0100*/  IABS R7, R4.reuse ;  /* 0x0000000400077213 */ /* 0x080fe40000000000 */
[----:B------:R-:W-:Y:S02]  /*0110*/  IABS R10, R4 ;  /* 0x00000004000a7213 */ /* 0x000fe40000000000 */
[----:B------:R-:W1:Y:S08]  /*0120*/  I2F.RP R0, R7 ;  /* 0x0000000700007306 */ /* 0x000e700000209400 */
[----:B-1----:R-:W1:Y:S02]  /*0130*/  MUFU.RCP R0, R0 ;  /* 0x0000000000007308 */ /* 0x002e640000001000 */
[----:B-1----:R-:W-:-:S02]  /*0140*/  VIADD R2, R0, 0xffffffe ;  /* 0x0ffffffe00027836 */ /* 0x002fc40000000000 */
[----:B------:R-:W-:-:S04]  /*0150*/  IMAD.MOV R0, RZ, RZ, -R10 ;  /* 0x000000ffff007224 */ /* 0x000fc800078e0a0a */
[----:B------:R1:W2:Y:S02]  /*0160*/  F2I.FTZ.U32.TRUNC.NTZ R3, R2 ;  /* 0x0000000200037305 */ /* 0x0002a4000021f000 */
[----:B-1----:R-:W-:Y:S02]  /*0170*/  IMAD.MOV.U32 R2, RZ, RZ, RZ ;  /* 0x000000ffff027224 */ /* 0x002fe400078e00ff */
[----:B--2---:R-:W-:-:S04]  /*0180*/  IMAD.MOV R6, RZ, RZ, -R3 ;  /* 0x000000ffff067224 */ /* 0x004fc800078e0a03 */
[----:B------:R-:W-:Y:S02]  /*0190*/  IMAD R9, R6, R7, RZ ;  /* 0x0000000706097224 */ /* 0x000fe400078e02ff */
[----:B------:R-:W-:Y:S02]  /*01a0*/  IMAD.MOV.U32 R6, RZ, RZ, R8 ;  /* 0x000000ffff067224 */ /* 0x000fe400078e0008 */
[----:B------:R-:W-:-:S06]  /*01b0*/  IMAD.HI.U32 R3, R3, R9, R2 ;  /* 0x0000000903037227 */ /* 0x000fcc00078e0002 */
[----:B------:R-:W-:-:S04]  /*01c0*/  IMAD.HI.U32 R3, R3, R6, RZ ;  /* 0x0000000603037227 */ /* 0x000fc800078e00ff */
[----:B------:R-:W-:-:S05]  /*01d0*/  IMAD R0, R3, R0, R6 ;  /* 0x0000000003007224 */ /* 0x000fca00078e0206 */
[----:B------:R-:W-:-:S13]  /*01e0*/  ISETP.GT.U32.AND P1, PT, R7, R0, PT ;  /* 0x000000000700720c */ /* 0x000fda0003f24070 */
[----:B------:R-:W-:Y:S02]  /*01f0*/  @!P1 IMAD.IADD R0, R0, 0x1, -R7 ;  /* 0x0000000100009824 */ /* 0x000fe400078e0a07 */
[----:B------:R-:W-:Y:S01]  /*0200*/  @!P1 VIADD R3, R3, 0x1 ;  /* 0x0000000103039836 */ /* 0x000fe20000000000 */
[----:B------:R-:W-:Y:S02]  /*0210*/  ISETP.NE.AND P1, PT, R4, RZ, PT ;  /* 0x000000ff0400720c */ /* 0x000fe40003f25270 */
[----:B------:R-:W-:Y:S02]  /*0220*/  ISETP.GE.U32.AND P0, PT, R0, R7, PT ;  /* 0x000000070000720c */ /* 0x000fe40003f06070 */
[----:B------:R-:W-:-:S04]  /*0230*/  LOP3.LUT R0, R5, R4, RZ, 0x3c, !PT ;  /* 0x0000000405007212 */ /* 0x000fc800078e3cff */
[----:B------:R-:W-:Y:S01]  /*0240*/  ISETP.GE.AND P2, PT, R0, RZ, PT ;  /* 0x000000ff0000720c */ /* 0x000fe20003f46270 */
[----:B------:R-:W-:-:S06]  /*0250*/  VIADD R0, R16, 0xf ;  /* 0x0000000f10007836 */ /* 0x000fcc0000000000 */
[----:B------:R-:W-:-:S04]  /*0260*/  @P0 VIADD R3, R3, 0x1 ;  /* 0x0000000103030836 */ /* 0x000fc80000000000 */
[----:B------:R-:W-:Y:S01]  /*0270*/  IMAD.MOV.U32 R2, RZ, RZ, R3 ;  /* 0x000000ffff027224 */ /* 0x000fe200078e0003 */
[----:B------:R-:W-:-:S03]  /*0280*/  SHF.R.S32.HI R3, RZ, 0x1f, R0 ;  /* 0x0000001fff037819 */ /* 0x000fc60000011400 */
[----:B------:R-:W-:Y:S01]  /*0290*/  @!P2 IMAD.MOV R2, RZ, RZ, -R2 ;  /* 0x000000ffff02a224 */ /* 0x000fe200078e0a02 */
[----:B------:R-:W-:Y:S02]  /*02a0*/  @!P1 LOP3.LUT R2, RZ, R4, RZ, 0x33, !PT ;  /* 0x00000004ff029212 */ /* 0x000fe400078e33ff */
[----:B------:R-:W-:-:S03]  /*02b0*/  LEA.HI R3, R3, R0, RZ, 0x4 ;  /* 0x0000000003037211 */ /* 0x000fc600078f20ff */
[----:B------:R-:W-:Y:S02]  /*02c0*/  IMAD.SHL.U32 R6, R2, 0x8, RZ ;  /* 0x0000000802067824 */ /* 0x000fe400078e00ff */
[----:B------:R-:W-:-:S03]  /*02d0*/  IMAD.MOV R2, RZ, RZ, -R2 ;  /* 0x000000ffff027224 */ /* 0x000fc600078e0a02 */
[----:B------:R-:W-:Y:S01]  /*02e0*/  LEA.HI.SX32 R3, R3, -R6, 0x1c ;  /* 0x8000000603037211 */ /* 0x000fe200078fe2ff */
[----:B------:R-:W-:-:S03]  /*02f0*/  IMAD R11, R4, R2, R5 ;  /* 0x00000002040b7224 */ /* 0x000fc600078e0205 */
[----:B------:R-:W-:-:S04]  /*0300*/  VIMNMX R8, PT, PT, R3, 0x8, PT ;  /* 0x0000000803087848 */ /* 0x000fc80003fe0100 */
[-C--:B------:R-:W-:Y:S02]  /*0310*/  IABS R7, R8.reuse ;  /* 0x0000000800077213 */ /* 0x080fe40000000000 */
[----:B------:R-:W-:Y:S02]  /*0320*/  IABS R4, R8 ;  /* 0x0000000800047213 */ /* 0x000fe40000000000 */
[----:B------:R-:W1:Y:S08]  /*0330*/  I2F.RP R0, R7 ;  /* 0x0000000700007306 */ /* 0x000e700000209400 */
[----:B-1----:R-:W1:Y:S02]  /*0340*/  MUFU.RCP R0, R0 ;  /* 0x0000000000007308 */ /* 0x002e640000001000 */
[----:B-1----:R-:W-:-:S02]  /*0350*/  VIADD R3, R0, 0xffffffe ;  /* 0x0ffffffe00037836 */ /* 0x002fc40000000000 */
[----:B------:R-:W-:-:S04]  /*0360*/  IMAD.MOV R0, RZ, RZ, -R4 ;  /* 0x000000ffff007224 */ /* 0x000fc800078e0a04 */
[----:B------:R-:W1:Y:S02]  /*0370*/  F2I.FTZ.U32.TRUNC.NTZ R3, R3 ;  /* 0x0000000300037305 */ /* 0x000e64000021f000 */
[----:B-1----:R-:W-:-:S04]  /*0380*/  IMAD.MOV R9, RZ, RZ, -R3 ;  /* 0x000000ffff097224 */ /* 0x002fc800078e0a03 */
[----:B------:R-:W-:Y:S01]  /*0390*/  IMAD.MOV.U32 R2, RZ, RZ, R9 ;  /* 0x000000ffff027224 */ /* 0x000fe200078e0009 */
[----:B------:R-:W-:-:S03]  /*03a0*/  IABS R9, R11 ;  /* 0x0000000b00097213 */ /* 0x000fc60000000000 */
[----:B------:R-:W-:Y:S02]  /*03b0*/  IMAD R5, R2, R7, RZ ;  /* 0x0000000702057224 */ /* 0x000fe400078e02ff */
[----:B------:R-:W-:-:S04]  /*03c0*/  IMAD.MOV.U32 R2, RZ, RZ, RZ ;  /* 0x000000ffff027224 */ /* 0x000fc800078e00ff */
        /* <DEDUP_REMOVED lines=9> */
[----:B------:R-:W-:Y:S02]  /*0460*/  ISETP.GE.AND P2, PT, R0, RZ, PT ;  /* 0x000000ff0000720c */ /* 0x000fe40003f46270 */
[----:B------:R-:W1:Y:S05]  /*0470*/  S2R R0, SR_TID.X ;  /* 0x0000000000007919 */ /* 0x000e6a0000002100 */
[----:B------:R-:W-:Y:S01]  /*0480*/  @P0 VIADD R2, R2, 0x1 ;  /* 0x0000000102020836 */ /* 0x000fe20000000000 */
[----:B------:R-:W-:-:S05]  /*0490*/  PLOP3.LUT P0, PT, PT, PT, UP0, 0x80, 0x8 ;  /* 0x000000000008781c */ /* 0x000fca0003f0f008 */
[----:B------:R-:W-:Y:S01]  /*04a0*/  @!P2 IMAD.MOV R2, RZ, RZ, -R2 ;  /* 0x000000ffff02a224 */ /* 0x000fe200078e0a02 */
[----:B------:R-:W-:-:S05]  /*04b0*/  @!P1 LOP3.LUT R2, RZ, R8, RZ, 0x33, !PT ;  /* 0x00000008ff029212 */ /* 0x000fca00078e33ff */
[----:B------:R-:W-:Y:S02]  /*04c0*/  IMAD.MOV R3, RZ, RZ, -R2 ;  /* 0x000000ffff037224 */ /* 0x000fe400078e0a02 */
[----:B------:R-:W-:Y:S01]  /*04d0*/  @!P0 CS2R R4, SRZ ;  /* 0x0000000000048805 */ /* 0x000fe2000001ff00 */
[----:B------:R-:W-:Y:S02]  /*04e0*/  IMAD.SHL.U32 R28, R2, 0x20, RZ ;  /* 0x00000020021c7824 */ /* 0x000fe400078e00ff */
[----:B------:R-:W-:-:S04]  /*04f0*/  IMAD R3, R8, R3, R11 ;  /* 0x0000000308037224 */ /* 0x000fc800078e020b */
[----:B------:R-:W-:Y:S01]  /*0500*/  IMAD.IADD R3, R6, 0x1, R3 ;  /* 0x0000000106037824 */ /* 0x000fe200078e0203 */
[----:B------:R-:W-:Y:S02]  /*0510*/  @!P0 CS2R R6, SRZ ;  /* 0x0000000000068805 */ /* 0x000fe4000001ff00 */
[C---:B-1----:R-:W-:Y:S01]  /*0520*/  LOP3.LUT R20, R0.reuse, 0xf, RZ, 0xc0, !PT ;  /* 0x0000000f00147812 */ /* 0x042fe200078ec0ff */
[----:B------:R-:W-:Y:S01]  /*0530*/  @!P0 IMAD.SHL.U32 R22, R0, 0x20, RZ ;  /* 0x0000002000168824 */ /* 0x000fe200078e00ff */
[----:B------:R-:W-:-:S03]  /*0540*/  SHF.R.U32.HI R21, RZ, 0x4, R0 ;  /* 0x00000004ff157819 */ /* 0x000fc60000011600 */
[----:B------:R-:W-:Y:S01]  /*0550*/  IMAD R20, R3, 0x10, R20 ;  /* 0x0000001003147824 */ /* 0x000fe200078e0214 */
[----:B------:R-:W-:Y:S01]  /*0560*/  SGXT.U32 R21, R21, 0x3 ;  /* 0x000000031515781a */ /* 0x000fe20000000000 */
[----:B0---4-:R-:W-:Y:S06]  /*0570*/  BRA.U !UP0, `(.L_x_0) ;  /* 0x0000004908547547 */ /* 0x011fec000b800000 */
[----:B------:R-:W-:Y:S01]  /*0580*/  IABS R15, R16 ;  /* 0x00000010000f7213 */ /* 0x000fe20000000000 */
[C---:B------:R-:W-:Y:S01]  /*0590*/  VIADD R18, R28.reuse, 0x1d ;  /* 0x0000001d1c127836 */ /* 0x040fe20000000000 */
[----:B------:R-:W-:Y:S01]  /*05a0*/  IABS R3, R17 ;  /* 0x0000001100037213 */ /* 0x000fe20000000000 */
[----:B------:R-:W-:Y:S01]  /*05b0*/  VIADD R19, R28, 0x1c ;  /* 0x0000001c1c137836 */ /* 0x000fe20000000000 */
[----:B------:R-:W0:Y:S01]  /*05c0*/  I2F.RP R8, R15 ;  /* 0x0000000f00087306 */ /* 0x000e220000209400 */
[----:B------:R-:W-:Y:S01]  /*05d0*/  ISETP.GE.AND P3, PT, R20, RZ, PT ;  /* 0x000000ff1400720c */ /* 0x000fe20003f66270 */
[C---:B------:R-:W-:Y:S01]  /*05e0*/  VIADD R22, R28.reuse, 0x1b ;  /* 0x0000001b1c167836 */ /* 0x040fe20000000000 */
[----:B------:R-:W-:Y:S01]  /*05f0*/  IABS R11, R18 ;  /* 0x00000012000b7213 */ /* 0x000fe20000000000 */
[C---:B------:R-:W-:Y:S01]  /*0600*/  VIADD R23, R28.reuse, 0x18 ;  /* 0x000000181c177836 */ /* 0x040fe20000000000 */
[----:B------:R-:W-:Y:S01]  /*0610*/  IABS R13, R19 ;  /* 0x00000013000d7213 */ /* 0x000fe20000000000 */
[----:B------:R-:W-:Y:S01]  /*0620*/  VIADD R25, R28, 0x14 ;  /* 0x000000141c197836 */ /* 0x000fe20000000000 */
[----:B------:R-:W-:Y:S01]  /*0630*/  ISETP.NE.AND P2, PT, R16, RZ, PT ;  /* 0x000000ff1000720c */ /* 0x000fe20003f45270 */
[----:B------:R-:W1:Y:S01]  /*0640*/  I2F.RP R2, R3 ;  /* 0x0000000300027306 */ /* 0x000e620000209400 */
[----:B------:R-:W-:Y:S01]  /*0650*/  IABS R14, R22 ;  /* 0x00000016000e7213 */ /* 0x000fe20000000000 */
[C---:B------:R-:W-:Y:S01]  /*0660*/  VIADD R29, R28.reuse, 0x12 ;  /* 0x000000121c1d7836 */ /* 0x040fe20000000000 */
[----:B------:R-:W-:Y:S01]  /*0670*/  IABS R60, R28 ;  /* 0x0000001c003c7213 */ /* 0x000fe20000000000 */
[C---:B------:R-:W-:Y:S01]  /*0680*/  VIADD R27, R28.reuse, 0x13 ;  /* 0x000000131c1b7836 */ /* 0x040fe20000000000 */
[----:B------:R-:W2:Y:S01]  /*0690*/  LDCU UR6, c[0x0][0x3b0] ;  /* 0x00007600ff0677ac */ /* 0x000ea20008000800 */
[----:B------:R-:W-:Y:S01]  /*06a0*/  VIADD R31, R28, 0x10 ;  /* 0x000000101c1f7836 */ /* 0x000fe20000000000 */
[----:B------:R-:W-:Y:S01]  /*06b0*/  LEA.HI R87, R0, 0x38, RZ, 0x1c ;  /* 0x0000003800577811 */ /* 0x000fe200078fe0ff */
[----:B0-----:R-:W0:Y:S01]  /*06c0*/  MUFU.RCP R8, R8 ;  /* 0x0000000800087308 */ /* 0x001e220000001000 */
[----:B------:R-:W-:Y:S01]  /*06d0*/  IABS R24, R27 ;  /* 0x0000001b00187213 */ /* 0x000fe20000000000 */
[C---:B------:R-:W-:Y:S01]  /*06e0*/  VIADD R39, R28.reuse, 0xb ;  /* 0x0000000b1c277836 */ /* 0x040fe20000000000 */
[----:B------:R-:W-:Y:S01]  /*06f0*/  IABS R30, R31 ;  /* 0x0000001f001e7213 */ /* 0x000fe20000000000 */
[C---:B------:R-:W-:Y:S01]  /*0700*/  VIADD R41, R28.reuse, 0xa ;  /* 0x0000000a1c297836 */ /* 0x040fe20000000000 */
[----:B------:R-:W3:Y:S01]  /*0710*/  LDCU UR7, c[0x0][0x3a4] ;  /* 0x00007480ff0777ac */ /* 0x000ee20008000800 */
[C---:B------:R-:W-:Y:S01]  /*0720*/  VIADD R43, R28.reuse, 0x9 ;  /* 0x000000091c2b7836 */ /* 0x040fe20000000000 */
[----:B------:R-:W-:Y:S01]  /*0730*/  IABS R33, R39 ;  /* 0x0000002700217213 */ /* 0x000fe20000000000 */
[----:B-1----:R-:W1:Y:S01]  /*0740*/  MUFU.RCP R2, R2 ;  /* 0x0000000200027308 */ /* 0x002e620000001000 */
[----:B------:R-:W-:Y:S01]  /*0750*/  IABS R35, R41 ;  /* 0x0000002900237213 */ /* 0x000fe20000000000 */
[----:B------:R-:W-:Y:S01]  /*0760*/  VIADD R45, R28, 0x1 ;  /* 0x000000011c2d7836 */ /* 0x000fe20000000000 */
[----:B------:R-:W-:Y:S01]  /*0770*/  IABS R37, R43 ;  /* 0x0000002b00257213 */ /* 0x000fe20000000000 */
[----:B------:R-:W4:Y:S01]  /*0780*/  LDCU.128 UR8, c[0x0][0x380] ;  /* 0x00007000ff0877ac */ /* 0x000f220008000c00 */
[----:B------:R-:W-:Y:S01]  /*0790*/  IMAD.SHL.U32 R62, R0, 0x40, RZ ;  /* 0x00000040003e7824 */ /* 0x000fe200078e00ff */
[----:B------:R-:W-:-:S02]  /*07a0*/  LOP3.LUT R89, R21, 0x40, RZ, 0xfc, !PT ;  /* 0x0000004015597812 */ /* 0x000fc400078efcff */
[----:B------:R-:W-:Y:S01]  /*07b0*/  IABS R58, R45 ;  /* 0x0000002d003a7213 */ /* 0x000fe20000000000 */
[----:B0-----:R-:W-:Y:S01]  /*07c0*/  VIADD R4, R8, 0xffffffe ;  /* 0x0ffffffe08047836 */ /* 0x001fe20000000000 */
[----:B------:R-:W0:Y:S01]  /*07d0*/  LDCU UR41, c[0x0][0x3ac] ;  /* 0x00007580ff2977ac */ /* 0x000e220008000800 */
[C---:B------:R-:W-:Y:S02]  /*07e0*/  LOP3.LUT R91, R21.reuse, 0x48, RZ, 0xfc, !PT ;  /* 0x00000048155b7812 */ /* 0x040fe400078efcff */
[----:B------:R5:W0:Y:S01]  /*07f0*/  F2I.FTZ.U32.TRUNC.NTZ R5, R4 ;  /* 0x0000000400057305 */ /* 0x000a22000021f000 */
[----:B------:R-:W2:Y:S01]  /*0800*/  LDCU UR72, c[0x0][0x3a8] ;  /* 0x00007500ff4877ac */ /* 0x000ea20008000800 */
[C---:B------:R-:W-:Y:S01]  /*0810*/  LOP3.LUT R93, R21.reuse, 0x50, RZ, 0xfc, !PT ;  /* 0x00000050155d7812 */ /* 0x040fe200078efcff */
[----:B-1----:R-:W-:Y:S01]  /*0820*/  VIADD R6, R2, 0xffffffe ;  /* 0x0ffffffe02067836 */ /* 0x002fe20000000000 */
[C---:B------:R-:W-:Y:S02]  /*0830*/  LOP3.LUT R95, R21.reuse, 0x58, RZ, 0xfc, !PT ;  /* 0x00000058155f7812 */ /* 0x040fe400078efcff */
[----:B------:R-:W-:-:S02]  /*0840*/  LOP3.LUT R97, R21, 0x60, RZ, 0xfc, !PT ;  /* 0x0000006015617812 */ /* 0x000fc400078efcff */
[----:B------:R1:W3:Y:S01]  /*0850*/  F2I.FTZ.U32.TRUNC.NTZ R7, R6 ;  /* 0x0000000600077305 */ /* 0x0002e2000021f000 */
[----:B-----5:R-:W-:Y:S01]  /*0860*/  IMAD.MOV.U32 R4, RZ, RZ, RZ ;  /* 0x000000ffff047224 */ /* 0x020fe200078e00ff */
[C---:B------:R-:W-:Y:S02]  /*0870*/  LOP3.LUT R99, R21.reuse, 0x68, RZ, 0xfc, !PT ;  /* 0x0000006815637812 */ /* 0x040fe400078efcff */
[----:B------:R-:W-:Y:S02]  /*0880*/  LOP3.LUT R101, R21, 0x70, RZ, 0xfc, !PT ;  /* 0x0000007015657812 */ /* 0x000fe400078efcff */
[----:B------:R-:W-:Y:S01]  /*0890*/  LEA.HI R103, R0, 0x78, RZ, 0x1c ;  /* 0x0000007800677811 */ /* 0x000fe200078fe0ff */
[----:B0-----:R-:W-:Y:S02]  /*08a0*/  IMAD.MOV R10, RZ, RZ, -R5 ;  /* 0x000000ffff0a7224 */ /* 0x001fe400078e0a05 */
[----:B-1----:R-:W-:Y:S02]  /*08b0*/  IMAD.MOV.U32 R6, RZ, RZ, RZ ;  /* 0x000000ffff067224 */ /* 0x002fe400078e00ff */
[----:B------:R-:W-:Y:S01]  /*08c0*/  IMAD R9, R10, R15, RZ ;  /* 0x0000000f0a097224 */ /* 0x000fe200078e02ff */
[----:B------:R-:W-:Y:S01]  /*08d0*/  IABS R10, R20 ;  /* 0x00000014000a7213 */ /* 0x000fe20000000000 */
[----:B--2---:R-:W-:-:S02]  /*08e0*/  IMAD R66, R91, UR72, RZ ;  /* 0x000000485b427c24 */ /* 0x004fc4000f8e02ff */
[----:B------:R-:W-:-:S04]  /*08f0*/  IMAD.HI.U32 R5, R5, R9, R4 ;  /* 0x0000000905057227 */ /* 0x000fc800078e0004 */
[----:B---3--:R-:W-:Y:S02]  /*0900*/  IMAD.MOV R2, RZ, RZ, -R7 ;  /* 0x000000ffff027224 */ /* 0x008fe400078e0a07 */
[----:B------:R-:W-:-:S04]  /*0910*/  IMAD.HI.U32 R5, R5, R10, RZ ;  /* 0x0000000a05057227 */ /* 0x000fc800078e00ff */
[----:B------:R-:W-:Y:S02]  /*0920*/  IMAD.MOV R4, RZ, RZ, -R5 ;  /* 0x000000ffff047224 */ /* 0x000fe400078e0a05 */
[----:B------:R-:W-:Y:S02]  /*0930*/  IMAD R5, R2, R3, RZ ;  /* 0x0000000302057224 */ /* 0x000fe400078e02ff */
[C---:B------:R-:W-:Y:S02]  /*0940*/  IMAD R10, R15.reuse, R4, R10 ;  /* 0x000000040f0a7224 */ /* 0x040fe400078e020a */
[C---:B------:R-:W-:Y:S02]  /*0950*/  VIADD R2, R28.reuse, 0x1f ;  /* 0x0000001f1c027836 */ /* 0x040fe40000000000 */
[----:B------:R-:W-:Y:S01]  /*0960*/  VIADD R4, R28, 0x1e ;  /* 0x0000001e1c047836 */ /* 0x000fe20000000000 */
[----:B------:R-:W-:Y:S01]  /*0970*/  ISETP.GT.U32.AND P0, PT, R15, R10, PT ;  /* 0x0000000a0f00720c */ /* 0x000fe20003f04070 */
[----:B------:R-:W-:Y:S01]  /*0980*/  IMAD.HI.U32 R6, R7, R5, R6 ;  /* 0x0000000507067227 */ /* 0x000fe200078e0006 */
[----:B------:R-:W-:-:S02]  /*0990*/  IABS R5, R2 ;  /* 0x0000000200057213 */ /* 0x000fc40000000000 */
[----:B------:R-:W-:Y:S01]  /*09a0*/  IABS R9, R4 ;  /* 0x0000000400097213 */ /* 0x000fe20000000000 */
[----:B------:R-:W-:Y:S01]  /*09b0*/  IMAD R68, R89, UR72, RZ ;  /* 0x0000004859447c24 */ /* 0x000fe2000f8e02ff */
[----:B------:R-:W-:Y:S01]  /*09c0*/  ISETP.GE.AND P5, PT, R2, RZ, PT ;  /* 0x000000ff0200720c */ /* 0x000fe20003fa6270 */
[----:B------:R-:W-:Y:S01]  /*09d0*/  IMAD.HI.U32 R2, R6, R5, RZ ;  /* 0x0000000506027227 */ /* 0x000fe200078e00ff */
[----:B------:R-:W-:-:S03]  /*09e0*/  ISETP.GE.AND P1, PT, R4, RZ, PT ;  /* 0x000000ff0400720c */ /* 0x000fc60003f26270 */
[----:B------:R-:W-:-:S04]  /*09f0*/  IMAD.HI.U32 R4, R6, R9, RZ ;  /* 0x0000000906047227 */ /* 0x000fc800078e00ff */
[----:B------:R-:W-:Y:S02]  /*0a00*/  @!P0 IMAD.IADD R10, R10, 0x1, -R15 ;  /* 0x000000010a0a8824 */ /* 0x000fe400078e0a0f */
[----:B------:R-:W-:Y:S02]  /*0a10*/  IMAD.MOV R8, RZ, RZ, -R2 ;  /* 0x000000ffff087224 */ /* 0x000fe400078e0a02 */
[----:B------:R-:W-:Y:S01]  /*0a20*/  IMAD.MOV R12, RZ, RZ, -R4 ;  /* 0x000000ffff0c7224 */ /* 0x000fe200078e0a04 */
[----:B------:R-:W-:Y:S01]  /*0a30*/  ISETP.GT.U32.AND P0, PT, R15, R10, PT ;  /* 0x0000000a0f00720c */ /* 0x000fe20003f04070 */
[C---:B------:R-:W-:Y:S02]  /*0a40*/  IMAD R4, R3.reuse, R8, R5 ;  /* 0x0000000803047224 */ /* 0x040fe400078e0205 */
[C---:B------:R-:W-:Y:S02]  /*0a50*/  IMAD R5, R3.reuse, R12, R9 ;  /* 0x0000000c03057224 */ /* 0x040fe400078e0209 */
[----:B------:R-:W-:Y:S01]  /*0a60*/  IMAD.HI.U32 R2, R6, R11, RZ ;  /* 0x0000000b06027227 */ /* 0x000fe200078e00ff */
[----:B------:R-:W-:-:S02]  /*0a70*/  ISETP.GT.U32.AND P4, PT, R3, R4, PT ;  /* 0x000000040300720c */ /* 0x000fc40003f84070 */
[----:B------:R-:W-:Y:S01]  /*0a80*/  ISETP.GT.U32.AND P6, PT, R3, R5, PT ;  /* 0x000000050300720c */ /* 0x000fe20003fc4070 */
[----:B------:R-:W-:-:S04]  /*0a90*/  IMAD.HI.U32 R7, R6, R13, RZ ;  /* 0x0000000d06077227 */ /* 0x000fc800078e00ff */
[----:B------:R-:W-:Y:S02]  /*0aa0*/  IMAD.MOV R2, RZ, RZ, -R2 ;  /* 0x000000ffff027224 */ /* 0x000fe400078e0a02 */
[----:B------:R-:W-:Y:S02]  /*0ab0*/  IMAD.MOV R12, RZ, RZ, -R7 ;  /* 0x000000ffff0c7224 */ /* 0x000fe400078e0a07 */
[----:B------:R-:W-:Y:S02]  /*0ac0*/  @!P0 IMAD.IADD R10, R10, 0x1, -R15 ;  /* 0x000000010a0a8824 */ /* 0x000fe400078e0a0f */
[C---:B------:R-:W-:Y:S02]  /*0ad0*/  IMAD R7, R3.reuse, R2, R11 ;  /* 0x0000000203077224 */ /* 0x040fe400078e020b */
[C---:B------:R-:W-:Y:S02]  /*0ae0*/  IMAD R9, R3.reuse, R12, R13 ;  /* 0x0000000c03097224 */ /* 0x040fe400078e020d */
[----:B------:R-:W-:Y:S01]  /*0af0*/  IMAD.MOV.U32 R2, RZ, RZ, R10 ;  /* 0x000000ffff027224 */ /* 0x000fe200078e000a */
[----:B------:R-:W-:Y:S01]  /*0b00*/  ISETP.GT.U32.AND P0, PT, R3, R7, PT ;  /* 0x000000070300720c */ /* 0x000fe20003f04070 */
[----:B------:R-:W-:-:S02]  /*0b10*/  @!P4 IMAD.IADD R4, R4, 0x1, -R3 ;  /* 0x000000010404c824 */ /* 0x000fc400078e0a03 */
[----:B------:R-:W-:Y:S01]  /*0b20*/  @!P3 IMAD.MOV R2, RZ, RZ, -R2 ;  /* 0x000000ffff02b224 */ /* 0x000fe200078e0a02 */
[----:B------:R-:W-:Y:S01]  /*0b30*/  ISETP.GT.U32.AND P3, PT, R3, R9, PT ;  /* 0x000000090300720c */ /* 0x000fe20003f64070 */
[C---:B------:R-:W-:Y:S01]  /*0b40*/  VIADD R15, R28.reuse, 0x1a ;  /* 0x0000001a1c0f7836 */ /* 0x040fe20000000000 */
[----:B------:R-:W-:Y:S01]  /*0b50*/  @!P2 LOP3.LUT R2, RZ, R16, RZ, 0x33, !PT ;  /* 0x00000010ff02a212 */ /* 0x000fe200078e33ff */
[----:B------:R-:W-:Y:S01]  /*0b60*/  @!P6 IMAD.IADD R5, R5, 0x1, -R3 ;  /* 0x000000010505e824 */ /* 0x000fe200078e0a03 */
[C---:B------:R-:W-:Y:S01]  /*0b70*/  ISETP.GT.U32.AND P6, PT, R3.reuse, R4, PT ;  /* 0x000000040300720c */ /* 0x040fe20003fc4070 */
[----:B------:R-:W-:Y:S01]  /*0b80*/  VIADD R16, R28, 0x19 ;  /* 0x000000191c107836 */ /* 0x000fe20000000000 */
[----:B------:R-:W-:Y:S01]  /*0b90*/  IABS R11, R15 ;  /* 0x0000000f000b7213 */ /* 0x000fe20000000000 */
[C---:B------:R-:W-:Y:S01]  /*0ba0*/  IMAD.HI.U32 R8, R6.reuse, R14, RZ ;  /* 0x0000000e06087227 */ /* 0x040fe200078e00ff */
[----:B------:R-:W-:Y:S02]  /*0bb0*/  ISETP.GT.U32.AND P2, PT, R3, R5, PT ;  /* 0x000000050300720c */ /* 0x000fe40003f44070 */
[----:B------:R-:W-:Y:S01]  /*0bc0*/  IABS R13, R16 ;  /* 0x00000010000d7213 */ /* 0x000fe20000000000 */
[----:B------:R-:W-:-:S04]  /*0bd0*/  IMAD.HI.U32 R10, R6, R11, RZ ;  /* 0x0000000b060a7227 */ /* 0x000fc800078e00ff */
[--C-:B------:R-:W-:Y:S01]  /*0be0*/  @!P3 IMAD.IADD R9, R9, 0x1, -R3.reuse ;  /* 0x000000010909b824 */ /* 0x100fe200078e0a03 */
[----:B------:R-:W-:Y:S01]  /*0bf0*/  ISETP.GE.AND P3, PT, R19, RZ, PT ;  /* 0x000000ff1300720c */ /* 0x000fe20003f66270 */
[----:B------:R-:W-:Y:S02]  /*0c00*/  IMAD.MOV R10, RZ, RZ, -R10 ;  /* 0x000000ffff0a7224 */ /* 0x000fe400078e0a0a */
[----:B------:R-:W-:Y:S01]  /*0c10*/  @!P6 IMAD.IADD R4, R4, 0x1, -R3 ;  /* 0x000000010404e824 */ /* 0x000fe200078e0a03 */
[C---:B------:R-:W-:Y:S01]  /*0c20*/  ISETP.GT.U32.AND P6, PT, R3.reuse, R9, PT ;  /* 0x000000090300720c */ /* 0x040fe20003fc4070 */
[----:B------:R-:W-:Y:S02]  /*0c30*/  IMAD R11, R3, R10, R11 ;  /* 0x0000000a030b7224 */ /* 0x000fe400078e020b */
[----:B------:R-:W-:-:S04]  /*0c40*/  IMAD.HI.U32 R10, R6, R13, RZ ;  /* 0x0000000d060a7227 */ /* 0x000fc800078e00ff */
[----:B------:R-:W-:Y:S02]  /*0c50*/  IMAD.MOV R8, RZ, RZ, -R8 ;  /* 0x000000ffff087224 */ /* 0x000fe400078e0a08 */
[----:B------:R-:W-:Y:S02]  /*0c60*/  IMAD.MOV R10, RZ, RZ, -R10 ;  /* 0x000000ffff0a7224 */ /* 0x000fe400078e0a0a */
[C---:B------:R-:W-:Y:S01]  /*0c70*/  IMAD R8, R3.reuse, R8, R14 ;  /* 0x0000000803087224 */ /* 0x040fe200078e020e */
[----:B------:R-:W-:Y:S01]  /*0c80*/  IABS R14, R23 ;  /* 0x00000017000e7213 */ /* 0x000fe20000000000 */
[----:B------:R-:W-:Y:S02]  /*0c90*/  IMAD R10, R3, R10, R13 ;  /* 0x0000000a030a7224 */ /* 0x000fe400078e020d */
[--C-:B------:R-:W-:Y:S01]  /*0ca0*/  @!P6 IMAD.IADD R9, R9, 0x1, -R3.reuse ;  /* 0x000000010909e824 */ /* 0x100fe200078e0a03 */
[----:B------:R-:W-:Y:S01]  /*0cb0*/  ISETP.GT.U32.AND P4, PT, R3, R8, PT ;  /* 0x000000080300720c */ /* 0x000fe20003f84070 */
[--C-:B------:R-:W-:Y:S01]  /*0cc0*/  @!P0 IMAD.IADD R7, R7, 0x1, -R3.reuse ;  /* 0x0000000107078824 */ /* 0x100fe200078e0a03 */
[C---:B------:R-:W-:Y:S01]  /*0cd0*/  ISETP.GT.U32.AND P6, PT, R3.reuse, R10, PT ;  /* 0x0000000a0300720c */ /* 0x040fe20003fc4070 */
[----:B------:R-:W-:Y:S01]  /*0ce0*/  @!P5 IMAD.MOV R4, RZ, RZ, -R4 ;  /* 0x000000ffff04d224 */ /* 0x000fe200078e0a04 */
[----:B------:R-:W-:Y:S01]  /*0cf0*/  ISETP.GT.U32.AND P5, PT, R3, R11, PT ;  /* 0x0000000b0300720c */ /* 0x000fe20003fa4070 */
[----:B------:R-:W-:Y:S01]  /*0d00*/  @!P2 IMAD.IADD R5, R5, 0x1, -R3 ;  /* 0x000000010505a824 */ /* 0x000fe200078e0a03 */
[----:B------:R-:W-:Y:S01]  /*0d10*/  ISETP.GE.AND P0, PT, R18, RZ, PT ;  /* 0x000000ff1200720c */ /* 0x000fe20003f06270 */
[----:B------:R-:W-:-:S04]  /*0d20*/  IMAD.HI.U32 R12, R6, R14, RZ ;  /* 0x0000000e060c7227 */ /* 0x000fc800078e00ff */
[----:B------:R-:W-:Y:S02]  /*0d30*/  IMAD.MOV R12, RZ, RZ, -R12 ;  /* 0x000000ffff0c7224 */ /* 0x000fe400078e0a0c */
[--C-:B------:R-:W-:Y:S01]  /*0d40*/  @!P4 IMAD.IADD R8, R8, 0x1, -R3.reuse ;  /* 0x000000010808c824 */ /* 0x100fe200078e0a03 */
[----:B------:R-:W-:Y:S01]  /*0d50*/  ISETP.GT.U32.AND P4, PT, R3, R7, PT ;  /* 0x000000070300720c */ /* 0x000fe20003f84070 */
[--C-:B------:R-:W-:Y:S02]  /*0d60*/  @!P6 IMAD.IADD R10, R10, 0x1, -R3.reuse ;  /* 0x000000010a0ae824 */ /* 0x100fe400078e0a03 */
[----:B------:R-:W-:Y:S01]  /*0d70*/  @!P5 IMAD.IADD R11, R11, 0x1, -R3 ;  /* 0x000000010b0bd824 */ /* 0x000fe200078e0a03 */
[C---:B------:R-:W-:Y:S01]  /*0d80*/  ISETP.GT.U32.AND P2, PT, R3.reuse, R8, PT ;  /* 0x000000080300720c */ /* 0x040fe20003f44070 */
[C---:B------:R-:W-:Y:S01]  /*0d90*/  IMAD R12, R3.reuse, R12, R14 ;  /* 0x0000000c030c7224 */ /* 0x040fe200078e020e */
[----:B------:R-:W-:Y:S01]  /*0da0*/  ISETP.GT.U32.AND P6, PT, R3, R10, PT ;  /* 0x0000000a0300720c */ /* 0x000fe20003fc4070 */
[----:B------:R-:W-:Y:S01]  /*0db0*/  VIADD R13, R28, 0x17 ;  /* 0x000000171c0d7836 */ /* 0x000fe20000000000 */
[----:B------:R-:W-:Y:S01]  /*0dc0*/  ISETP.GE.AND P5, PT, R23, RZ, PT ;  /* 0x000000ff1700720c */ /* 0x000fe20003fa6270 */
[----:B------:R-:W-:Y:S01]  /*0dd0*/  @!P1 IMAD.MOV R5, RZ, RZ, -R5 ;  /* 0x000000ffff059224 */ /* 0x000fe200078e0a05 */
[----:B------:R-:W-:Y:S01]  /*0de0*/  ISETP.GE.AND P1, PT, R22, RZ, PT ;  /* 0x000000ff1600720c */ /* 0x000fe20003f26270 */
[----:B------:R-:W-:Y:S01]  /*0df0*/  VIADD R14, R28, 0x16 ;  /* 0x000000161c0e7836 */ /* 0x000fe20000000000 */
[----:B------:R-:W-:Y:S01]  /*0e00*/  IABS R23, R25 ;  /* 0x0000001900177213 */ /* 0x000fe20000000000 */
[----:B------:R-:W-:Y:S01]  /*0e10*/  @!P4 IMAD.IADD R7, R7, 0x1, -R3 ;  /* 0x000000010707c824 */ /* 0x000fe200078e0a03 */
[----:B------:R-:W-:Y:S01]  /*0e20*/  ISETP.GE.AND P4, PT, R15, RZ, PT ;  /* 0x000000ff0f00720c */ /* 0x000fe20003f86270 */
[----:B------:R-:W-:Y:S01]  /*0e30*/  @!P3 IMAD.MOV R9, RZ, RZ, -R9 ;  /* 0x000000ffff09b224 */ /* 0x000fe200078e0a09 */
[----:B------:R-:W-:Y:S01]  /*0e40*/  ISETP.GE.AND P3, PT, R13, RZ, PT ;  /* 0x000000ff0d00720c */ /* 0x000fe20003f66270 */
[----:B------:R-:W-:Y:S01]  /*0e50*/  @!P2 IMAD.IADD R8, R8, 0x1, -R3 ;  /* 0x000000010808a824 */ /* 0x000fe200078e0a03 */
[----:B------:R-:W-:Y:S01]  /*0e60*/  ISETP.GE.AND P2, PT, R16, RZ, PT ;  /* 0x000000ff1000720c */ /* 0x000fe20003f46270 */
[----:B------:R-:W-:Y:S01]  /*0e70*/  @!P0 IMAD.MOV R7, RZ, RZ, -R7 ;  /* 0x000000ffff078224 */ /* 0x000fe200078e0a07 */
[C---:B------:R-:W-:Y:S01]  /*0e80*/  ISETP.GT.U32.AND P0, PT, R3.reuse, R11, PT ;  /* 0x0000000b0300720c */ /* 0x040fe20003f04070 */
[----:B------:R-:W-:Y:S01]  /*0e90*/  @!P6 IMAD.IADD R10, R10, 0x1, -R3 ;  /* 0x000000010a0ae824 */ /* 0x000fe200078e0a03 */
[----:B------:R-:W-:Y:S01]  /*0ea0*/  IABS R16, R13 ;  /* 0x0000000d00107213 */ /* 0x000fe20000000000 */
[----:B------:R-:W-:Y:S01]  /*0eb0*/  @!P1 IMAD.MOV R8, RZ, RZ, -R8 ;  /* 0x000000ffff089224 */ /* 0x000fe200078e0a08 */
[----:B------:R-:W-:Y:S01]  /*0ec0*/  ISETP.GT.U32.AND P6, PT, R3, R12, PT ;  /* 0x0000000c0300720c */ /* 0x000fe20003fc4070 */
[----:B------:R-:W-:Y:S01]  /*0ed0*/  VIADD R15, R28, 0x15 ;  /* 0x000000151c0f7836 */ /* 0x000fe20000000000 */
[----:B------:R-:W-:Y:S01]  /*0ee0*/  IABS R18, R14 ;  /* 0x0000000e00127213 */ /* 0x000fe20000000000 */
[----:B------:R-:W-:Y:S01]  /*0ef0*/  IMAD.HI.U32 R13, R6, R16, RZ ;  /* 0x00000010060d7227 */ /* 0x000fe200078e00ff */
[----:B------:R-:W-:-:S02]  /*0f00*/  ISETP.GE.AND P1, PT, R14, RZ, PT ;  /* 0x000000ff0e00720c */ /* 0x000fc40003f26270 */
[----:B------:R-:W-:Y:S01]  /*0f10*/  IABS R19, R15 ;  /* 0x0000000f00137213 */ /* 0x000fe20000000000 */
[----:B------:R-:W-:Y:S02]  /*0f20*/  IMAD.MOV R13, RZ, RZ, -R13 ;  /* 0x000000ffff0d7224 */ /* 0x000fe400078e0a0d */
[----:B------:R-:W-:Y:S01]  /*0f30*/  @!P0 IMAD.IADD R11, R11, 0x1, -R3 ;  /* 0x000000010b0b8824 */ /* 0x000fe200078e0a03 */
[----:B------:R-:W-:Y:S01]  /*0f40*/  ISETP.GE.AND P0, PT, R15, RZ, PT ;  /* 0x000000ff0f00720c */ /* 0x000fe20003f06270 */
[----:B------:R-:W-:-:S04]  /*0f50*/  IMAD.HI.U32 R14, R6, R18, RZ ;  /* 0x00000012060e7227 */ /* 0x000fc800078e00ff */
[C---:B------:R-:W-:Y:S02]  /*0f60*/  IMAD R13, R3.reuse, R13, R16 ;  /* 0x0000000d030d7224 */ /* 0x040fe400078e0210 */
[----:B------:R-:W-:Y:S02]  /*0f70*/  @!P6 IMAD.IADD R12, R12, 0x1, -R3 ;  /* 0x000000010c0ce824 */ /* 0x000fe400078e0a03 */
[----:B------:R-:W-:Y:S01]  /*0f80*/  IMAD.MOV R14, RZ, RZ, -R14 ;  /* 0x000000ffff0e7224 */ /* 0x000fe200078e0a0e */
[C---:B------:R-:W-:Y:S01]  /*0f90*/  ISETP.GT.U32.AND P6, PT, R3.reuse, R13, PT ;  /* 0x0000000d0300720c */ /* 0x040fe20003fc4070 */
[----:B------:R-:W-:Y:S01]  /*0fa0*/  @!P4 IMAD.MOV R11, RZ, RZ, -R11 ;  /* 0x000000ffff0bc224 */ /* 0x000fe200078e0a0b */
[C---:B------:R-:W-:Y:S01]  /*0fb0*/  ISETP.GT.U32.AND P4, PT, R3.reuse, R12, PT ;  /* 0x0000000c0300720c */ /* 0x040fe20003f84070 */
[----:B------:R-:W-:Y:S02]  /*0fc0*/  IMAD R14, R3, R14, R18 ;  /* 0x0000000e030e7224 */ /* 0x000fe400078e0212 */
[----:B------:R-:W-:-:S04]  /*0fd0*/  IMAD.HI.U32 R16, R6, R23, RZ ;  /* 0x0000001706107227 */ /* 0x000fc800078e00ff */
[----:B------:R-:W-:Y:S01]  /*0fe0*/  @!P2 IMAD.MOV R10, RZ, RZ, -R10 ;  /* 0x000000ffff0aa224 */ /* 0x000fe200078e0a0a */
[----:B------:R-:W-:Y:S01]  /*0ff0*/  ISETP.GT.U32.AND P2, PT, R3, R14, PT ;  /* 0x0000000e0300720c */ /* 0x000fe20003f44070 */
[----:B------:R-:W-:Y:S02]  /*1000*/  IMAD.MOV R16, RZ, RZ, -R16 ;  /* 0x000000ffff107224 */ /* 0x000fe400078e0a10 */
[----:B------:R-:W-:-:S04]  /*1010*/  IMAD.HI.U32 R15, R6, R19, RZ ;  /* 0x00000013060f7227 */ /* 0x000fc800078e00ff */
[----:B------:R-:W-:Y:S02]  /*1020*/  IMAD R16, R3, R16, R23 ;  /* 0x0000001003107224 */ /* 0x000fe400078e0217 */
[--C-:B------:R-:W-:Y:S02]  /*1030*/  @!P4 IMAD.IADD R12, R12, 0x1, -R3.reuse ;  /* 0x000000010c0cc824 */ /* 0x100fe400078e0a03 */
[----:B------:R-:W-:Y:S02]  /*1040*/  @!P6 IMAD.IADD R13, R13, 0x1, -R3 ;  /* 0x000000010d0de824 */ /* 0x000fe400078e0a03 */
[----:B------:R-:W-:Y:S02]  /*1050*/  IMAD.MOV R22, RZ, RZ, -R15 ;  /* 0x000000ffff167224 */ /* 0x000fe400078e0a0f */
[----:B------:R-:W-:Y:S01]  /*1060*/  @!P5 IMAD.MOV R12, RZ, RZ, -R12 ;  /* 0x000000ffff0cd224 */ /* 0x000fe200078e0a0c */
[C---:B------:R-:W-:Y:S01]  /*1070*/  ISETP.GT.U32.AND P6, PT, R3.reuse, R13, PT ;  /* 0x0000000d0300720c */ /* 0x040fe20003fc4070 */
[C---:B------:R-:W-:Y:S01]  /*1080*/  IMAD R15, R3.reuse, R22, R19 ;  /* 0x00000016030f7224 */ /* 0x040fe200078e0213 */
[C---:B------:R-:W-:Y:S01]  /*1090*/  ISETP.GT.U32.AND P5, PT, R3.reuse, R16, PT ;  /* 0x000000100300720c */ /* 0x040fe20003fa4070 */
[----:B------:R-:W-:Y:S01]  /*10a0*/  @!P2 IMAD.IADD R14, R14, 0x1, -R3 ;  /* 0x000000010e0ea824 */ /* 0x000fe200078e0a03 */
[----:B------:R-:W-:Y:S01]  /*10b0*/  IABS R22, R29 ;  /* 0x0000001d00167213 */ /* 0x000fe20000000000 */
[----:B------:R-:W-:Y:S01]  /*10c0*/  IMAD.HI.U32 R18, R6, R24, RZ ;  /* 0x0000001806127227 */ /* 0x000fe200078e00ff */
[----:B------:R-:W-:-:S02]  /*10d0*/  ISETP.GT.U32.AND P4, PT, R3, R15, PT ;  /* 0x0000000f0300720c */ /* 0x000fc40003f84070 */
[----:B------:R-:W-:Y:S01]  /*10e0*/  ISETP.GT.U32.AND P2, PT, R3, R14, PT ;  /* 0x0000000e0300720c */ /* 0x000fe20003f44070 */
[----:B------:R-:W-:-:S04]  /*10f0*/  IMAD.HI.U32 R19, R6, R22, RZ ;  /* 0x0000001606137227 */ /* 0x000fc800078e00ff */
[----:B------:R-:W-:Y:S02]  /*1100*/  IMAD.MOV R19, RZ, RZ, -R19 ;  /* 0x000000ffff137224 */ /* 0x000fe400078e0a13 */
[--C-:B------:R-:W-:Y:S02]  /*1110*/  @!P6 IMAD.IADD R13, R13, 0x1, -R3.reuse ;  /* 0x000000010d0de824 */ /* 0x100fe400078e0a03 */
[----:B------:R-:W-:Y:S01]  /*1120*/  @!P5 IMAD.IADD R16, R16, 0x1, -R3 ;  /* 0x000000011010d824 */ /* 0x000fe200078e0a03 */
[----:B------:R-:W-:Y:S01]  /*1130*/  ISETP.GE.AND P5, PT, R25, RZ, PT ;  /* 0x000000ff1900720c */ /* 0x000fe20003fa6270 */
[C---:B------:R-:W-:Y:S02]  /*1140*/  IMAD R22, R3.reuse, R19, R22 ;  /* 0x0000001303167224 */ /* 0x040fe400078e0216 */
[----:B------:R-:W-:Y:S01]  /*1150*/  @!P3 IMAD.MOV R13, RZ, RZ, -R13 ;  /* 0x000000ffff0db224 */ /* 0x000fe200078e0a0d */
[----:B------:R-:W-:Y:S01]  /*1160*/  ISETP.GT.U32.AND P3, PT, R3, R16, PT ;  /* 0x000000100300720c */ /* 0x000fe20003f64070 */
[----:B------:R-:W-:-:S02]  /*1170*/  IMAD.MOV R18, RZ, RZ, -R18 ;  /* 0x000000ffff127224 */ /* 0x000fc400078e0a12 */
[----:B------:R-:W-:Y:S01]  /*1180*/  @!P2 IMAD.IADD R14, R14, 0x1, -R3 ;  /* 0x000000010e0ea824 */ /* 0x000fe200078e0a03 */
[----:B------:R-:W-:Y:S01]  /*1190*/  ISETP.GT.U32.AND P2, PT, R3, R22, PT ;  /* 0x000000160300720c */ /* 0x000fe20003f44070 */
[----:B------:R-:W-:-:S04]  /*11a0*/  IMAD.HI.U32 R23, R6, R30, RZ ;  /* 0x0000001e06177227 */ /* 0x000fc800078e00ff */
[C---:B------:R-:W-:Y:S02]  /*11b0*/  IMAD R18, R3.reuse, R18, R24 ;  /* 0x0000001203127224 */ /* 0x040fe400078e0218 */
[----:B------:R-:W-:Y:S02]  /*11c0*/  VIADD R24, R28, 0x11 ;  /* 0x000000111c187836 */ /* 0x000fe40000000000 */
[----:B------:R-:W-:Y:S01]  /*11d0*/  IMAD.MOV R23, RZ, RZ, -R23 ;  /* 0x000000ffff177224 */ /* 0x000fe200078e0a17 */
[C---:B------:R-:W-:Y:S01]  /*11e0*/  ISETP.GT.U32.AND P6, PT, R3.reuse, R18, PT ;  /* 0x000000120300720c */ /* 0x040fe20003fc4070 */
[--C-:B------:R-:W-:Y:S01]  /*11f0*/  @!P3 IMAD.IADD R16, R16, 0x1, -R3.reuse ;  /* 0x000000011010b824 */ /* 0x100fe200078e0a03 */
[----:B------:R-:W-:Y:S01]  /*1200*/  IABS R26, R24 ;  /* 0x00000018001a7213 */ /* 0x000fe20000000000 */
[----:B------:R-:W-:Y:S02]  /*1210*/  IMAD R30, R3, R23, R30 ;  /* 0x00000017031e7224 */ /* 0x000fe400078e021e */
[----:B------:R-:W-:-:S02]  /*1220*/  @!P2 IMAD.IADD R22, R22, 0x1, -R3 ;  /* 0x000000011616a824 */ /* 0x000fc400078e0a03 */
[----:B------:R-:W-:Y:S01]  /*1230*/  @!P5 IMAD.MOV R16, RZ, RZ, -R16 ;  /* 0x000000ffff10d224 */ /* 0x000fe200078e0a10 */
[C---:B------:R-:W-:Y:S01]  /*1240*/  ISETP.GT.U32.AND P5, PT, R3.reuse, R30, PT ;  /* 0x0000001e0300720c */ /* 0x040fe20003fa4070 */
[----:B------:R-:W-:Y:S01]  /*1250*/  IMAD.HI.U32 R19, R6, R26, RZ ;  /* 0x0000001a06137227 */ /* 0x000fe200078e00ff */
[----:B------:R-:W-:-:S03]  /*1260*/  ISETP.GT.U32.AND P2, PT, R3, R22, PT ;  /* 0x000000160300720c */ /* 0x000fc60003f44070 */
[----:B------:R-:W-:Y:S02]  /*1270*/  IMAD.MOV R19, RZ, RZ, -R19 ;  /* 0x000000ffff137224 */ /* 0x000fe400078e0a13 */
[--C-:B------:R-:W-:Y:S02]  /*1280*/  @!P4 IMAD.IADD R15, R15, 0x1, -R3.reuse ;  /* 0x000000010f0fc824 */ /* 0x100fe400078e0a03 */
[C---:B------:R-:W-:Y:S02]  /*1290*/  IMAD R26, R3.reuse, R19, R26 ;  /* 0x00000013031a7224 */ /* 0x040fe400078e021a */
[----:B------:R-:W-:Y:S01]  /*12a0*/  VIADD R19, R28, 0xf ;  /* 0x0000000f1c137836 */ /* 0x000fe20000000000 */
[C---:B------:R-:W-:Y:S01]  /*12b0*/  ISETP.GT.U32.AND P4, PT, R3.reuse, R15, PT ;  /* 0x0000000f0300720c */ /* 0x040fe20003f84070 */
[--C-:B------:R-:W-:Y:S01]  /*12c0*/  @!P5 IMAD.IADD R30, R30, 0x1, -R3.reuse ;  /* 0x000000011e1ed824 */ /* 0x100fe200078e0a03 */
[----:B------:R-:W-:Y:S01]  /*12d0*/  ISETP.GT.U32.AND P3, PT, R3, R26, PT ;  /* 0x0000001a0300720c */ /* 0x000fe20003f64070 */
[--C-:B------:R-:W-:Y:S01]  /*12e0*/  @!P2 IMAD.IADD R22, R22, 0x1, -R3.reuse ;  /* 0x000000011616a824 */ /* 0x100fe200078e0a03 */
[----:B------:R-:W-:Y:S01]  /*12f0*/  IABS R32, R19 ;  /* 0x0000001300207213 */ /* 0x000fe20000000000 */
[----:B------:R-:W-:Y:S01]  /*1300*/  VIADD R25, R28, 0xe ;  /* 0x0000000e1c197836 */ /* 0x000fe20000000000 */
[----:B------:R-:W-:Y:S01]  /*1310*/  ISETP.GE.AND P2, PT, R19, RZ, PT ;  /* 0x000000ff1300720c */ /* 0x000fe20003f46270 */
[----:B------:R-:W-:Y:S01]  /*1320*/  @!P6 IMAD.IADD R18, R18, 0x1, -R3 ;  /* 0x000000011212e824 */ /* 0x000fe200078e0a03 */
[----:B------:R-:W-:Y:S01]  /*1330*/  ISETP.GT.U32.AND P5, PT, R3, R30, PT ;  /* 0x0000001e0300720c */ /* 0x000fe20003fa4070 */
[----:B------:R-:W-:Y:S01]  /*1340*/  IMAD.HI.U32 R19, R6, R32, RZ ;  /* 0x0000002006137227 */ /* 0x000fe200078e00ff */
[----:B------:R-:W-:-:S02]  /*1350*/  IABS R34, R25 ;  /* 0x0000001900227213 */ /* 0x000fc40000000000 */
[----:B------:R-:W-:Y:S01]  /*1360*/  ISETP.GE.AND P6, PT, R29, RZ, PT ;  /* 0x000000ff1d00720c */ /* 0x000fe20003fc6270 */
[----:B------:R-:W-:Y:S02]  /*1370*/  IMAD.MOV R19, RZ, RZ, -R19 ;  /* 0x000000ffff137224 */ /* 0x000fe400078e0a13 */
[----:B------:R-:W-:Y:S01]  /*1380*/  @!P1 IMAD.MOV R14, RZ, RZ, -R14 ;  /* 0x000000ffff0e9224 */ /* 0x000fe200078e0a0e */
[C---:B------:R-:W-:Y:S01]  /*1390*/  ISETP.GT.U32.AND P1, PT, R3.reuse, R18, PT ;  /* 0x000000120300720c */ /* 0x040fe20003f24070 */
[----:B------:R-:W-:Y:S02]  /*13a0*/  IMAD R32, R3, R19, R32 ;  /* 0x0000001303207224 */ /* 0x000fe400078e0220 */
[----:B------:R-:W-:-:S04]  /*13b0*/  IMAD.HI.U32 R23, R6, R34, RZ ;  /* 0x0000002206177227 */ /* 0x000fc800078e00ff */
[--C-:B------:R-:W-:Y:S01]  /*13c0*/  @!P5 IMAD.IADD R30, R30, 0x1, -R3.reuse ;  /* 0x000000011e1ed824 */ /* 0x100fe200078e0a03 */
[----:B------:R-:W-:Y:S01]  /*13d0*/  ISETP.GT.U32.AND P5, PT, R3, R32, PT ;  /* 0x000000200300720c */ /* 0x000fe20003fa4070 */
[----:B------:R-:W-:Y:S01]  /*13e0*/  @!P4 IMAD.IADD R15, R15, 0x1, -R3 ;  /* 0x000000010f0fc824 */ /* 0x000fe200078e0a03 */
[----:B------:R-:W-:Y:S01]  /*13f0*/  ISETP.GE.AND P4, PT, R27, RZ, PT ;  /* 0x000000ff1b00720c */ /* 0x000fe20003f86270 */
[----:B------:R-:W-:Y:S02]  /*1400*/  IMAD.MOV R23, RZ, RZ, -R23 ;  /* 0x000000ffff177224 */ /* 0x000fe400078e0a17 */
[----:B------:R-:W-:Y:S02]  /*1410*/  VIADD R19, R28, 0xd ;  /* 0x0000000d1c137836 */ /* 0x000fe40000000000 */
[----:B------:R-:W-:Y:S01]  /*1420*/  @!P0 IMAD.MOV R15, RZ, RZ, -R15 ;  /* 0x000000ffff0f8224 */ /* 0x000fe200078e0a0f */
[----:B------:R-:W-:Y:S01]  /*1430*/  ISETP.GE.AND P0, PT, R24, RZ, PT ;  /* 0x000000ff1800720c */ /* 0x000fe20003f06270 */
[----:B------:R-:W-:Y:S01]  /*1440*/  IMAD R34, R3, R23, R34 ;  /* 0x0000001703227224 */ /* 0x000fe200078e0222 */
[----:B------:R-:W-:Y:S01]  /*1450*/  IABS R29, R19 ;  /* 0x00000013001d7213 */ /* 0x000fe20000000000 */
[----:B------:R-:W-:-:S02]  /*1460*/  VIADD R23, R28, 0xc ;  /* 0x0000000c1c177836 */ /* 0x000fc40000000000 */
[--C-:B------:R-:W-:Y:S02]  /*1470*/  @!P5 IMAD.IADD R32, R32, 0x1, -R3.reuse ;  /* 0x000000012020d824 */ /* 0x100fe400078e0a03 */
[----:B------:R-:W-:Y:S02]  /*1480*/  IMAD.MOV.U32 R24, RZ, RZ, R22 ;  /* 0x000000ffff187224 */ /* 0x000fe400078e0016 */
[--C-:B------:R-:W-:Y:S01]  /*1490*/  @!P1 IMAD.IADD R18, R18, 0x1, -R3.reuse ;  /* 0x0000000112129824 */ /* 0x100fe200078e0a03 */
[----:B------:R-:W-:Y:S01]  /*14a0*/  ISETP.GT.U32.AND P5, PT, R3, R32, PT ;  /* 0x000000200300720c */ /* 0x000fe20003fa4070 */
[----:B------:R-:W-:Y:S01]  /*14b0*/  @!P6 IMAD.MOV R24, RZ, RZ, -R24 ;  /* 0x000000ffff18e224 */ /* 0x000fe200078e0a18 */
[----:B------:R-:W-:Y:S01]  /*14c0*/  ISETP.GE.AND P1, PT, R31, RZ, PT ;  /* 0x000000ff1f00720c */ /* 0x000fe20003f26270 */
[----:B------:R-:W-:Y:S01]  /*14d0*/  @!P3 IMAD.IADD R26, R26, 0x1, -R3 ;  /* 0x000000011a1ab824 */ /* 0x000fe200078e0a03 */
[----:B------:R-:W-:Y:S01]  /*14e0*/  IABS R31, R23 ;  /* 0x00000017001f7213 */ /* 0x000fe20000000000 */
[----:B------:R-:W-:Y:S01]  /*14f0*/  @!P4 IMAD.MOV R18, RZ, RZ, -R18 ;  /* 0x000000ffff12c224 */ /* 0x000fe200078e0a12 */
[----:B------:R-:W-:Y:S01]  /*1500*/  ISETP.GE.AND P6, PT, R19, RZ, PT ;  /* 0x000000ff1300720c */ /* 0x000fe20003fc6270 */
[----:B------:R-:W-:Y:S01]  /*1510*/  IMAD.HI.U32 R19, R6, R29, RZ ;  /* 0x0000001d06137227 */ /* 0x000fe200078e00ff */
[----:B------:R-:W-:-:S02]  /*1520*/  ISETP.GT.U32.AND P4, PT, R3, R26, PT ;  /* 0x0000001a0300720c */ /* 0x000fc40003f84070 */
[----:B------:R-:W-:Y:S01]  /*1530*/  ISETP.GE.AND P3, PT, R25, RZ, PT ;  /* 0x000000ff1900720c */ /* 0x000fe20003f66270 */
[----:B------:R-:W-:-:S04]  /*1540*/  IMAD.HI.U32 R22, R6, R31, RZ ;  /* 0x0000001f06167227 */ /* 0x000fc800078e00ff */
[----:B------:R-:W-:Y:S01]  /*1550*/  @!P5 IMAD.IADD R32, R32, 0x1, -R3 ;  /* 0x000000012020d824 */ /* 0x000fe200078e0a03 */
[C---:B------:R-:W-:Y:S01]  /*1560*/  ISETP.GT.U32.AND P5, PT, R3.reuse, R34, PT ;  /* 0x000000220300720c */ /* 0x040fe20003fa4070 */
[----:B------:R-:W-:Y:S02]  /*1570*/  IMAD.MOV R36, RZ, RZ, -R19 ;  /* 0x000000ffff247224 */ /* 0x000fe400078e0a13 */
[----:B------:R-:W-:Y:S02]  /*1580*/  IMAD.MOV R38, RZ, RZ, -R22 ;  /* 0x000000ffff267224 */ /* 0x000fe400078e0a16 */
[----:B------:R-:W-:Y:S02]  /*1590*/  IMAD R22, R3, R36, R29 ;  /* 0x0000002403167224 */ /* 0x000fe400078e021d */
[----:B------:R-:W-:Y:S01]  /*15a0*/  @!P4 IMAD.IADD R26, R26, 0x1, -R3 ;  /* 0x000000011a1ac824 */ /* 0x000fe200078e0a03 */
[----:B------:R-:W-:Y:S01]  /*15b0*/  ISETP.GE.AND P4, PT, R23, RZ, PT ;  /* 0x000000ff1700720c */ /* 0x000fe20003f86270 */
[----:B------:R-:W-:-:S04]  /*15c0*/  IMAD.HI.U32 R23, R6, R33, RZ ;  /* 0x0000002106177227 */ /* 0x000fc800078e00ff */
[----:B------:R-:W-:Y:S01]  /*15d0*/  @!P5 IMAD.IADD R34, R34, 0x1, -R3 ;  /* 0x000000012222d824 */ /* 0x000fe200078e0a03 */
[C---:B------:R-:W-:Y:S01]  /*15e0*/  ISETP.GT.U32.AND P5, PT, R3.reuse, R22, PT ;  /* 0x000000160300720c */ /* 0x040fe20003fa4070 */
[----:B------:R-:W-:Y:S02]  /*15f0*/  @!P0 IMAD.MOV R26, RZ, RZ, -R26 ;  /* 0x000000ffff1a8224 */ /* 0x000fe400078e0a1a */
[----:B------:R-:W-:Y:S01]  /*1600*/  IMAD.HI.U32 R25, R6, R35, RZ ;  /* 0x0000002306197227 */ /* 0x000fe200078e00ff */
[----:B------:R-:W-:-:S03]  /*1610*/  ISETP.GT.U32.AND P0, PT, R3, R34, PT ;  /* 0x000000220300720c */ /* 0x000fc60003f04070 */
[----:B------:R-:W-:-:S04]  /*1620*/  IMAD.HI.U32 R27, R6, R37, RZ ;  /* 0x00000025061b7227 */ /* 0x000fc800078e00ff */
[----:B------:R-:W-:Y:S02]  /*1630*/  IMAD.MOV R40, RZ, RZ, -R23 ;  /* 0x000000ffff287224 */ /* 0x000fe400078e0a17 */
[----:B------:R-:W-:Y:S02]  /*1640*/  @!P5 IMAD.IADD R22, R22, 0x1, -R3 ;  /* 0x000000011616d824 */ /* 0x000fe400078e0a03 */
[----:B------:R-:W-:Y:S02]  /*1650*/  IMAD.MOV R42, RZ, RZ, -R25 ;  /* 0x000000ffff2a7224 */ /* 0x000fe400078e0a19 */
[----:B------:R-:W-:Y:S01]  /*1660*/  IMAD.MOV R44, RZ, RZ, -R27 ;  /* 0x000000ffff2c7224 */ /* 0x000fe200078e0a1b */
[C---:B------:R-:W-:Y:S01]  /*1670*/  ISETP.GT.U32.AND P5, PT, R3.reuse, R22, PT ;  /* 0x000000160300720c */ /* 0x040fe20003fa4070 */
[----:B------:R-:W-:Y:S02]  /*1680*/  VIADD R29, R28, 0x8 ;  /* 0x000000081c1d7836 */ /* 0x000fe40000000000 */
[----:B------:R-:W-:-:S02]  /*1690*/  IMAD R36, R3, R38, R31 ;  /* 0x0000002603247224 */ /* 0x000fc400078e021f */
[C---:B------:R-:W-:Y:S02]  /*16a0*/  IMAD R38, R3.reuse, R40, R33 ;  /* 0x0000002803267224 */ /* 0x040fe400078e0221 */
[C---:B------:R-:W-:Y:S02]  /*16b0*/  IMAD R40, R3.reuse, R42, R35 ;  /* 0x0000002a03287224 */ /* 0x040fe400078e0223 */
[C---:B------:R-:W-:Y:S01]  /*16c0*/  IMAD R42, R3.reuse, R44, R37 ;  /* 0x0000002c032a7224 */ /* 0x040fe200078e0225 */
[----:B------:R-:W-:Y:S01]  /*16d0*/  IABS R44, R29 ;  /* 0x0000001d002c7213 */ /* 0x000fe20000000000 */
[----:B------:R-:W-:Y:S01]  /*16e0*/  @!P1 IMAD.MOV R30, RZ, RZ, -R30 ;  /* 0x000000ffff1e9224 */ /* 0x000fe200078e0a1e */
[C---:B------:R-:W-:Y:S01]  /*16f0*/  ISETP.GT.U32.AND P1, PT, R3.reuse, R36, PT ;  /* 0x000000240300720c */ /* 0x040fe20003f24070 */
[----:B------:R-:W-:Y:S01]  /*1700*/  @!P2 IMAD.MOV R32, RZ, RZ, -R32 ;  /* 0x000000ffff20a224 */ /* 0x000fe200078e0a20 */
[C---:B------:R-:W-:Y:S01]  /*1710*/  ISETP.GT.U32.AND P2, PT, R3.reuse, R38, PT ;  /* 0x000000260300720c */ /* 0x040fe20003f44070 */
[----:B------:R-:W-:Y:S01]  /*1720*/  @!P0 IMAD.IADD R34, R34, 0x1, -R3 ;  /* 0x0000000122228824 */ /* 0x000fe200078e0a03 */
[----:B------:R-:W-:Y:S01]  /*1730*/  ISETP.GT.U32.AND P0, PT, R3, R40, PT ;  /* 0x000000280300720c */ /* 0x000fe20003f04070 */
[----:B------:R-:W-:-:S04]  /*1740*/  IMAD.HI.U32 R19, R6, R44, RZ ;  /* 0x0000002c06137227 */ /* 0x000fc800078e00ff */
[----:B------:R-:W-:Y:S01]  /*1750*/  @!P5 IMAD.IADD R22, R22, 0x1, -R3 ;  /* 0x000000011616d824 */ /* 0x000fe200078e0a03 */
[C---:B------:R-:W-:Y:S01]  /*1760*/  ISETP.GT.U32.AND P5, PT, R3.reuse, R42, PT ;  /* 0x0000002a0300720c */ /* 0x040fe20003fa4070 */
[C---:B------:R-:W-:Y:S02]  /*1770*/  VIADD R35, R28.reuse, 0x5 ;  /* 0x000000051c237836 */ /* 0x040fe40000000000 */
[----:B------:R-:W-:Y:S02]  /*1780*/  IMAD.MOV R19, RZ, RZ, -R19 ;  /* 0x000000ffff137224 */ /* 0x000fe400078e0a13 */
[----:B------:R-:W-:Y:S01]  /*1790*/  VIADD R33, R28, 0x6 ;  /* 0x000000061c217836 */ /* 0x000fe20000000000 */
[----:B------:R-:W-:Y:S01]  /*17a0*/  IABS R50, R35 ;  /* 0x0000002300327213 */ /* 0x000fe20000000000 */
[C---:B------:R-:W-:Y:S02]  /*17b0*/  IMAD R44, R3.reuse, R19, R44 ;  /* 0x00000013032c7224 */ /* 0x040fe400078e022c */
[--C-:B------:R-:W-:Y:S01]  /*17c0*/  @!P1 IMAD.IADD R36, R36, 0x1, -R3.reuse ;  /* 0x0000000124249824 */ /* 0x100fe200078e0a03 */
[----:B------:R-:W-:Y:S01]  /*17d0*/  IABS R48, R33 ;  /* 0x0000002100307213 */ /* 0x000fe20000000000 */
[--C-:B------:R-:W-:Y:S01]  /*17e0*/  @!P2 IMAD.IADD R38, R38, 0x1, -R3.reuse ;  /* 0x000000012626a824 */ /* 0x100fe200078e0a03 */
[C---:B------:R-:W-:Y:S01]  /*17f0*/  ISETP.GT.U32.AND P1, PT, R3.reuse, R44, PT ;  /* 0x0000002c0300720c */ /* 0x040fe20003f24070 */
[----:B------:R-:W-:Y:S01]  /*1800*/  @!P0 IMAD.IADD R40, R40, 0x1, -R3 ;  /* 0x0000000128288824 */ /* 0x000fe200078e0a03 */
[C---:B------:R-:W-:Y:S01]  /*1810*/  ISETP.GT.U32.AND P2, PT, R3.reuse, R36, PT ;  /* 0x000000240300720c */ /* 0x040fe20003f44070 */
[----:B------:R-:W-:Y:S01]  /*1820*/  VIADD R31, R28, 0x7 ;  /* 0x000000071c1f7836 */ /* 0x000fe20000000000 */
[----:B------:R-:W-:Y:S01]  /*1830*/  ISETP.GT.U32.AND P0, PT, R3, R38, PT ;  /* 0x000000260300720c */ /* 0x000fe20003f04070 */
[----:B------:R-:W-:-:S03]  /*1840*/  IMAD.HI.U32 R27, R6, R50, RZ ;  /* 0x00000032061b7227 */ /* 0x000fc600078e00ff */
[----:B------:R-:W-:Y:S01]  /*1850*/  IABS R46, R31 ;  /* 0x0000001f002e7213 */ /* 0x000fe20000000000 */
[----:B------:R-:W-:Y:S01]  /*1860*/  @!P5 IMAD.IADD R42, R42, 0x1, -R3 ;  /* 0x000000012a2ad824 */ /* 0x000fe200078e0a03 */
[----:B------:R-:W-:Y:S01]  /*1870*/  ISETP.GT.U32.AND P5, PT, R3, R40, PT ;  /* 0x000000280300720c */ /* 0x000fe20003fa4070 */
[----:B------:R-:W-:Y:S02]  /*1880*/  IMAD.MOV R27, RZ, RZ, -R27 ;  /* 0x000000ffff1b7224 */ /* 0x000fe400078e0a1b */
[----:B------:R-:W-:Y:S02]  /*1890*/  VIADD R37, R28, 0x4 ;  /* 0x000000041c257836 */ /* 0x000fe40000000000 */
[----:B------:R-:W-:-:S03]  /*18a0*/  IMAD.HI.U32 R25, R6, R48, RZ ;  /* 0x0000003006197227 */ /* 0x000fc600078e00ff */
[----:B------:R-:W-:Y:S01]  /*18b0*/  IABS R52, R37 ;  /* 0x0000002500347213 */ /* 0x000fe20000000000 */
[----:B------:R-:W-:Y:S02]  /*18c0*/  IMAD R50, R3, R27, R50 ;  /* 0x0000001b03327224 */ /* 0x000fe400078e0232 */
[----:B------:R-:W-:Y:S02]  /*18d0*/  IMAD.MOV R25, RZ, RZ, -R25 ;  /* 0x000000ffff197224 */ /* 0x000fe400078e0a19 */
[----:B------:R-:W-:Y:S02]  /*18e0*/  VIADD R27, R28, 0x2 ;  /* 0x000000021c1b7836 */ /* 0x000fe40000000000 */
[----:B------:R-:W-:-:S03]  /*18f0*/  IMAD.HI.U32 R23, R6, R46, RZ ;  /* 0x0000002e06177227 */ /* 0x000fc600078e00ff */
[----:B------:R-:W-:Y:S01]  /*1900*/  IABS R56, R27 ;  /* 0x0000001b00387213 */ /* 0x000fe20000000000 */
[C---:B------:R-:W-:Y:S02]  /*1910*/  IMAD R48, R3.reuse, R25, R48 ;  /* 0x0000001903307224 */ /* 0x040fe400078e0230 */
[----:B------:R-:W-:Y:S01]  /*1920*/  @!P1 IMAD.IADD R44, R44, 0x1, -R3 ;  /* 0x000000012c2c9824 */ /* 0x000fe200078e0a03 */
[----:B------:R-:W-:Y:S01]  /*1930*/  ISETP.GT.U32.AND P1, PT, R3, R42, PT ;  /* 0x0000002a0300720c */ /* 0x000fe20003f24070 */
[----:B------:R-:W-:Y:S02]  /*1940*/  IMAD.MOV R23, RZ, RZ, -R23 ;  /* 0x000000ffff177224 */ /* 0x000fe400078e0a17 */
[----:B------:R-:W-:-:S04]  /*1950*/  IMAD.HI.U32 R19, R6, R52, RZ ;  /* 0x0000003406137227 */ /* 0x000fc800078e00ff */
[--C-:B------:R-:W-:Y:S01]  /*1960*/  @!P0 IMAD.IADD R38, R38, 0x1, -R3.reuse ;  /* 0x0000000126268824 */ /* 0x100fe200078e0a03 */
[C---:B------:R-:W-:Y:S01]  /*1970*/  ISETP.GT.U32.AND P0, PT, R3.reuse, R48, PT ;  /* 0x000000300300720c */ /* 0x040fe20003f04070 */
[----:B------:R-:W-:Y:S01]  /*1980*/  @!P5 IMAD.IADD R40, R40, 0x1, -R3 ;  /* 0x000000012828d824 */ /* 0x000fe200078e0a03 */
[C---:B------:R-:W-:Y:S01]  /*1990*/  ISETP.GT.U32.AND P5, PT, R3.reuse, R50, PT ;  /* 0x000000320300720c */ /* 0x040fe20003fa4070 */
[----:B------:R-:W-:Y:S02]  /*19a0*/  IMAD R46, R3, R23, R46 ;  /* 0x00000017032e7224 */ /* 0x000fe400078e022e */
[----:B------:R-:W-:Y:S02]  /*19b0*/  IMAD.MOV R19, RZ, RZ, -R19 ;  /* 0x000000ffff137224 */ /* 0x000fe400078e0a13 */
[----:B------:R-:W-:-:S04]  /*19c0*/  IMAD.HI.U32 R23, R6, R56, RZ ;  /* 0x0000003806177227 */ /* 0x000fc800078e00ff */
[C---:B------:R-:W-:Y:S02]  /*19d0*/  IMAD R52, R3.reuse, R19, R52 ;  /* 0x0000001303347224 */ /* 0x040fe400078e0234 */
[----:B------:R-:W-:Y:S02]  /*19e0*/  VIADD R25, R28, 0x3 ;  /* 0x000000031c197836 */ /* 0x000fe40000000000 */
[----:B------:R-:W-:Y:S02]  /*19f0*/  IMAD.MOV R23, RZ, RZ, -R23 ;  /* 0x000000ffff177224 */ /* 0x000fe400078e0a17 */
[--C-:B------:R-:W-:Y:S01]  /*1a00*/  @!P2 IMAD.IADD R36, R36, 0x1, -R3.reuse ;  /* 0x000000012424a824 */ /* 0x100fe200078e0a03 */
[----:B------:R-:W-:Y:S01]  /*1a10*/  IABS R54, R25 ;  /* 0x0000001900367213 */ /* 0x000fe20000000000 */
[C---:B------:R-:W-:Y:S01]  /*1a20*/  IMAD R56, R3.reuse, R23, R56 ;  /* 0x0000001703387224 */ /* 0x040fe200078e0238 */
[C---:B------:R-:W-:Y:S01]  /*1a30*/  ISETP.GT.U32.AND P2, PT, R3.reuse, R46, PT ;  /* 0x0000002e0300720c */ /* 0x040fe20003f44070 */
[--C-:B------:R-:W-:Y:S01]  /*1a40*/  @!P1 IMAD.IADD R42, R42, 0x1, -R3.reuse ;  /* 0x000000012a2a9824 */ /* 0x100fe200078e0a03 */
[C---:B------:R-:W-:Y:S01]  /*1a50*/  ISETP.GT.U32.AND P1, PT, R3.reuse, R52, PT ;  /* 0x000000340300720c */ /* 0x040fe20003f24070 */
[--C-:B------:R-:W-:Y:S01]  /*1a60*/  @!P0 IMAD.IADD R48, R48, 0x1, -R3.reuse ;  /* 0x0000000130308824 */ /* 0x100fe200078e0a03 */
[----:B------:R-:W-:Y:S01]  /*1a70*/  ISETP.GT.U32.AND P0, PT, R3, R56, PT ;  /* 0x000000380300720c */ /* 0x000fe20003f04070 */
[----:B------:R-:W-:Y:S01]  /*1a80*/  @!P5 IMAD.IADD R50, R50, 0x1, -R3 ;  /* 0x000000013232d824 */ /* 0x000fe200078e0a03 */
[----:B------:R-:W-:Y:S01]  /*1a90*/  ISETP.GE.AND P5, PT, R41, RZ, PT ;  /* 0x000000ff2900720c */ /* 0x000fe20003fa6270 */
[----:B------:R-:W-:-:S04]  /*1aa0*/  IMAD.HI.U32 R19, R6, R54, RZ ;  /* 0x0000003606137227 */ /* 0x000fc800078e00ff */
[----:B------:R-:W-:Y:S01]  /*1ab0*/  @!P3 IMAD.MOV R34, RZ, RZ, -R34 ;  /* 0x000000ffff22b224 */ /* 0x000fe200078e0a22 */
[----:B------:R-:W-:Y:S01]  /*1ac0*/  ISETP.GT.U32.AND P3, PT, R3, R44, PT ;  /* 0x0000002c0300720c */ /* 0x000fe20003f64070 */
[----:B------:R-:W-:Y:S02]  /*1ad0*/  IMAD.MOV R19, RZ, RZ, -R19 ;  /* 0x000000ffff137224 */ /* 0x000fe400078e0a13 */
[--C-:B------:R-:W-:Y:S01]  /*1ae0*/  @!P2 IMAD.IADD R46, R46, 0x1, -R3.reuse ;  /* 0x000000012e2ea824 */ /* 0x100fe200078e0a03 */
[----:B------:R-:W-:Y:S01]  /*1af0*/  ISETP.GE.AND P2, PT, R39, RZ, PT ;  /* 0x000000ff2700720c */ /* 0x000fe20003f46270 */
[----:B------:R-:W-:Y:S02]  /*1b00*/  IMAD R54, R3, R19, R54 ;  /* 0x0000001303367224 */ /* 0x000fe400078e0236 */
[----:B------:R-:W-:Y:S01]  /*1b10*/  @!P1 IMAD.IADD R52, R52, 0x1, -R3 ;  /* 0x0000000134349824 */ /* 0x000fe200078e0a03 */
[----:B------:R-:W-:Y:S01]  /*1b20*/  ISETP.GE.AND P1, PT, R43, RZ, PT ;  /* 0x000000ff2b00720c */ /* 0x000fe20003f26270 */
[----:B------:R-:W-:-:S04]  /*1b30*/  IMAD.HI.U32 R19, R6, R58, RZ ;  /* 0x0000003a06137227 */ /* 0x000fc800078e00ff */
[----:B------:R-:W-:Y:S01]  /*1b40*/  @!P0 IMAD.IADD R56, R56, 0x1, -R3 ;  /* 0x0000000138388824 */ /* 0x000fe200078e0a03 */
[C---:B------:R-:W-:Y:S01]  /*1b50*/  ISETP.GT.U32.AND P0, PT, R3.reuse, R46, PT ;  /* 0x0000002e0300720c */ /* 0x040fe20003f04070 */
[----:B------:R-:W-:Y:S01]  /*1b60*/  @!P5 IMAD.MOV R40, RZ, RZ, -R40 ;  /* 0x000000ffff28d224 */ /* 0x000fe200078e0a28 */
[----:B------:R-:W-:Y:S01]  /*1b70*/  ISETP.GT.U32.AND P5, PT, R3, R52, PT ;  /* 0x000000340300720c */ /* 0x000fe20003fa4070 */
[----:B------:R-:W-:Y:S02]  /*1b80*/  IMAD.MOV R23, RZ, RZ, -R19 ;  /* 0x000000ffff177224 */ /* 0x000fe400078e0a13 */
[----:B------:R-:W-:-:S04]  /*1b90*/  IMAD.HI.U32 R19, R6, R60, RZ ;  /* 0x0000003c06137227 */ /* 0x000fc800078e00ff */
[----:B------:R-:W-:Y:S01]  /*1ba0*/  @!P3 IMAD.IADD R44, R44, 0x1, -R3 ;  /* 0x000000012c2cb824 */ /* 0x000fe200078e0a03 */
[C---:B------:R-:W-:Y:S01]  /*1bb0*/  ISETP.GT.U32.AND P3, PT, R3.reuse, R54, PT ;  /* 0x000000360300720c */ /* 0x040fe20003f64070 */
[----:B------:R-:W-:Y:S02]  /*1bc0*/  IMAD.MOV R19, RZ, RZ, -R19 ;  /* 0x000000ffff137224 */ /* 0x000fe400078e0a13 */
[C---:B------:R-:W-:Y:S02]  /*1bd0*/  IMAD R58, R3.reuse, R23, R58 ;  /* 0x00000017033a7224 */ /* 0x040fe400078e023a */
[C---:B------:R-:W-:Y:S01]  /*1be0*/  IMAD R60, R3.reuse, R19, R60 ;  /* 0x00000013033c7224 */ /* 0x040fe200078e023c */
[----:B------:R-:W-:Y:S01]  /*1bf0*/  SHF.R.U32.HI R19, RZ, 0x2, R0 ;  /* 0x00000002ff137819 */ /* 0x000fe20000011600 */
[----:B------:R-:W-:Y:S02]  /*1c00*/  IMAD.MOV.U32 R6, RZ, RZ, R22 ;  /* 0x000000ffff067224 */ /* 0x000fe400078e0016 */
[--C-:B------:R-:W-:Y:S01]  /*1c10*/  @!P0 IMAD.IADD R46, R46, 0x1, -R3.reuse ;  /* 0x000000012e2e8824 */ /* 0x100fe200078e0a03 */
[C---:B------:R-:W-:Y:S01]  /*1c20*/  ISETP.GT.U32.AND P0, PT, R3.reuse, R58, PT ;  /* 0x0000003a0300720c */ /* 0x040fe20003f04070 */
[--C-:B------:R-:W-:Y:S01]  /*1c30*/  @!P5 IMAD.IADD R52, R52, 0x1, -R3.reuse ;  /* 0x000000013434d824 */ /* 0x100fe200078e0a03 */
[----:B------:R-:W-:Y:S01]  /*1c40*/  ISETP.GT.U32.AND P5, PT, R3, R60, PT ;  /* 0x0000003c0300720c */ /* 0x000fe20003fa4070 */
[--C-:B------:R-:W-:Y:S01]  /*1c50*/  @!P3 IMAD.IADD R54, R54, 0x1, -R3.reuse ;  /* 0x000000013636b824 */ /* 0x100fe200078e0a03 */
[----:B------:R-:W-:Y:S01]  /*1c60*/  ISETP.GE.AND P3, PT, R29, RZ, PT ;  /* 0x000000ff1d00720c */ /* 0x000fe20003f66270 */
[----:B------:R-:W-:Y:S01]  /*1c70*/  @!P6 IMAD.MOV R6, RZ, RZ, -R6 ;  /* 0x000000ffff06e224 */ /* 0x000fe200078e0a06 */
[----:B------:R-:W-:Y:S01]  /*1c80*/  ISETP.GE.AND P6, PT, R31, RZ, PT ;  /* 0x000000ff1f00720c */ /* 0x000fe20003fc6270 */
[----:B------:R-:W-:Y:S01]  /*1c90*/  @!P4 IMAD.MOV R36, RZ, RZ, -R36 ;  /* 0x000000ffff24c224 */ /* 0x000fe200078e0a24 */
[C---:B------:R-:W-:Y:S01]  /*1ca0*/  ISETP.GT.U32.AND P4, PT, R3.reuse, R48, PT ;  /* 0x000000300300720c */ /* 0x040fe20003f84070 */
[----:B------:R-:W-:Y:S01]  /*1cb0*/  @!P2 IMAD.MOV R38, RZ, RZ, -R38 ;  /* 0x000000ffff26a224 */ /* 0x000fe200078e0a26 */
[C---:B------:R-:W-:Y:S01]  /*1cc0*/  ISETP.GT.U32.AND P2, PT, R3.reuse, R50, PT ;  /* 0x000000320300720c */ /* 0x040fe20003f44070 */
[----:B------:R-:W-:Y:S01]  /*1cd0*/  @!P1 IMAD.MOV R42, RZ, RZ, -R42 ;  /* 0x000000ffff2a9224 */ /* 0x000fe200078e0a2a */
[----:B------:R-:W-:Y:S01]  /*1ce0*/  ISETP.GT.U32.AND P1, PT, R3, R54, PT ;  /* 0x000000360300720c */ /* 0x000fe20003f24070 */
[--C-:B------:R-:W-:Y:S01]  /*1cf0*/  @!P0 IMAD.IADD R58, R58, 0x1, -R3.reuse ;  /* 0x000000013a3a8824 */ /* 0x100fe200078e0a03 */
[----:B------:R-:W-:Y:S01]  /*1d00*/  ISETP.GE.AND P0, PT, R27, RZ, PT ;  /* 0x000000ff1b00720c */ /* 0x000fe20003f06270 */
[--C-:B------:R-:W-:Y:S01]  /*1d10*/  @!P5 IMAD.IADD R60, R60, 0x1, -R3.reuse ;  /* 0x000000013c3cd824 */ /* 0x100fe200078e0a03 */
[----:B------:R-:W-:Y:S01]  /*1d20*/  LOP3.LUT R29, R0, 0x7, RZ, 0xc0, !PT ;  /* 0x00000007001d7812 */ /* 0x000fe200078ec0ff */
[----:B------:R-:W-:Y:S01]  /*1d30*/  @!P3 IMAD.MOV R44, RZ, RZ, -R44 ;  /* 0x000000ffff2cb224 */ /* 0x000fe200078e0a2c */
[C---:B------:R-:W-:Y:S01]  /*1d40*/  ISETP.GT.U32.AND P3, PT, R3.reuse, R56, PT ;  /* 0x000000380300720c */ /* 0x040fe20003f64070 */
[----:B------:R-:W-:Y:S01]  /*1d50*/  @!P6 IMAD.MOV R46, RZ, RZ, -R46 ;  /* 0x000000ffff2ee224 */ /* 0x000fe200078e0a2e */
[----:B------:R-:W-:Y:S01]  /*1d60*/  ISETP.GT.U32.AND P6, PT, R3, R58, PT ;  /* 0x0000003a0300720c */ /* 0x000fe20003fc4070 */
[--C-:B------:R-:W-:Y:S01]  /*1d70*/  @!P4 IMAD.IADD R48, R48, 0x1, -R3.reuse ;  /* 0x000000013030c824 */ /* 0x100fe200078e0a03 */
[----:B------:R-:W-:Y:S01]  /*1d80*/  ISETP.GE.AND P4, PT, R33, RZ, PT ;  /* 0x000000ff2100720c */ /* 0x000fe20003f86270 */
[--C-:B------:R-:W-:Y:S01]  /*1d90*/  @!P2 IMAD.IADD R50, R50, 0x1, -R3.reuse ;  /* 0x000000013232a824 */ /* 0x100fe200078e0a03 */
[----:B------:R-:W-:Y:S01]  /*1da0*/  ISETP.GT.U32.AND P5, PT, R3, R60, PT ;  /* 0x0000003c0300720c */ /* 0x000fe20003fa4070 */
[--C-:B------:R-:W-:Y:S01]  /*1db0*/  @!P1 IMAD.IADD R54, R54, 0x1, -R3.reuse ;  /* 0x0000000136369824 */ /* 0x100fe200078e0a03 */
[----:B------:R-:W-:Y:S01]  /*1dc0*/  ISETP.GE.AND P2, PT, R35, RZ, PT ;  /* 0x000000ff2300720c */ /* 0x000fe20003f46270 */
[----:B------:R-:W-:Y:S01]  /*1dd0*/  IMAD.SHL.U32 R22, R0, 0x20, RZ ;  /* 0x0000002000167824 */ /* 0x000fe200078e00ff */
[----:B------:R-:W-:Y:S01]  /*1de0*/  ISETP.GE.AND P1, PT, R37, RZ, PT ;  /* 0x000000ff2500720c */ /* 0x000fe20003f26270 */
[----:B------:R-:W-:Y:S01]  /*1df0*/  IMAD R2, R2, UR7, RZ ;  /* 0x0000000702027c24 */ /* 0x000fe2000f8e02ff */
[----:B------:R-:W-:Y:S01]  /*1e00*/  SGXT.U32 R19, R19, 0x3 ;  /* 0x000000031313781a */ /* 0x000fe20000000000 */
[--C-:B------:R-:W-:Y:S01]  /*1e10*/  @!P3 IMAD.IADD R56, R56, 0x1, -R3.reuse ;  /* 0x000000013838b824 */ /* 0x100fe200078e0a03 */
[----:B------:R-:W-:Y:S01]  /*1e20*/  ISETP.GE.AND P3, PT, R25, RZ, PT ;  /* 0x000000ff1900720c */ /* 0x000fe20003f66270 */
[--C-:B------:R-:W-:Y:S01]  /*1e30*/  @!P6 IMAD.IADD R58, R58, 0x1, -R3.reuse ;  /* 0x000000013a3ae824 */ /* 0x100fe200078e0a03 */
[----:B------:R-:W-:Y:S01]  /*1e40*/  ISETP.GE.AND P6, PT, R45, RZ, PT ;  /* 0x000000ff2d00720c */ /* 0x000fe20003fc6270 */
[----:B------:R-:W-:Y:S01]  /*1e50*/  @!P4 IMAD.MOV R48, RZ, RZ, -R48 ;  /* 0x000000ffff30c224 */ /* 0x000fe200078e0a30 */
[----:B------:R-:W-:Y:S01]  /*1e60*/  ISETP.NE.AND P4, PT, R17, RZ, PT ;  /* 0x000000ff1100720c */ /* 0x000fe20003f85270 */
[----:B------:R-:W-:Y:S01]  /*1e70*/  @!P5 IMAD.IADD R60, R60, 0x1, -R3 ;  /* 0x000000013c3cd824 */ /* 0x000fe200078e0a03 */
[----:B------:R-:W-:Y:S01]  /*1e80*/  LOP3.LUT R3, RZ, R17, RZ, 0x33, !PT ;  /* 0x00000011ff037212 */ /* 0x000fe200078e33ff */
[----:B------:R-:W-:Y:S01]  /*1e90*/  @!P2 IMAD.MOV R50, RZ, RZ, -R50 ;  /* 0x000000ffff32a224 */ /* 0x000fe200078e0a32 */
[----:B------:R-:W-:Y:S01]  /*1ea0*/  ISETP.GE.AND P5, PT, R28, RZ, PT ;  /* 0x000000ff1c00720c */ /* 0x000fe20003fa6270 */
[----:B------:R-:W-:Y:S01]  /*1eb0*/  @!P1 IMAD.MOV R52, RZ, RZ, -R52 ;  /* 0x000000ffff349224 */ /* 0x000fe200078e0a34 */
[C---:B------:R-:W-:Y:S01]  /*1ec0*/  SEL R4, R3.reuse, R4, !P4 ;  /* 0x0000000403047207 */ /* 0x040fe20006000000 */
[----:B------:R-:W-:Y:S01]  /*1ed0*/  @!P0 IMAD.MOV R56, RZ, RZ, -R56 ;  /* 0x000000ffff388224 */ /* 0x000fe200078e0a38 */
[----:B------:R-:W-:Y:S01]  /*1ee0*/  LOP3.LUT R64, R22, 0xc00, RZ, 0xc0, !PT ;  /* 0x00000c0016407812 */ /* 0x000fe200078ec0ff */
[----:B------:R-:W-:Y:S01]  /*1ef0*/  @!P3 IMAD.MOV R54, RZ, RZ, -R54 ;  /* 0x000000ffff36b224 */ /* 0x000fe200078e0a36 */
[C---:B------:R-:W-:Y:S01]  /*1f00*/  SEL R5, R3.reuse, R5, !P4 ;  /* 0x0000000503057207 */ /* 0x040fe20006000000 */
[----:B------:R-:W-:Y:S01]  /*1f10*/  IMAD R4, R4, UR6, RZ ;  /* 0x0000000604047c24 */ /* 0x000fe2000f8e02ff */
[----:B------:R-:W-:Y:S01]  /*1f20*/  SEL R12, R3, R12, !P4 ;  /* 0x0000000c030c7207 */ /* 0x000fe20006000000 */
[----:B------:R-:W-:Y:S01]  /*1f30*/  IMAD R64, R29, 0x10, R64 ;  /* 0x000000101d407824 */ /* 0x000fe200078e0240 */
[----:B------:R-:W-:Y:S01]  /*1f40*/  LOP3.LUT R62, R19, 0x40, R62, 0xf8, !PT ;  /* 0x00000040133e7812 */ /* 0x000fe200078ef83e */
[----:B------:R-:W-:Y:S01]  /*1f50*/  IMAD.SHL.U32 R19, R0, 0x2, RZ ;  /* 0x0000000200137824 */ /* 0x000fe200078e00ff */
[----:B----4-:R-:W-:Y:S01]  /*1f60*/  IADD3 R23, P2, PT, R4, UR10, RZ ;  /* 0x0000000a04177c10 */ /* 0x010fe2000ff5e0ff */
[----:B------:R-:W-:Y:S01]  /*1f70*/  IMAD R5, R5, UR6, RZ ;  /* 0x0000000605057c24 */ /* 0x000fe2000f8e02ff */
[----:B------:R-:W-:Y:S01]  /*1f80*/  SEL R7, R3, R7, !P4 ;  /* 0x0000000703077207 */ /* 0x000fe20006000000 */
[----:B------:R-:W-:Y:S01]  /*1f90*/  IMAD R12, R12, UR6, RZ ;  /* 0x000000060c0c7c24 */ /* 0x000fe2000f8e02ff */
[----:B------:R-:W-:Y:S01]  /*1fa0*/  R2UR UR17, R23 ;  /* 0x00000000171172ca */ /* 0x000fe200000e0000 */
[----:B------:R-:W-:Y:S01]  /*1fb0*/  @!P6 IMAD.MOV R58, RZ, RZ, -R58 ;  /* 0x000000ffff3ae224 */ /* 0x000fe200078e0a3a */
[C---:B------:R-:W-:Y:S01]  /*1fc0*/  SEL R9, R3.reuse, R9, !P4 ;  /* 0x0000000903097207 */ /* 0x040fe20006000000 */
[----:B------:R-:W-:Y:S01]  /*1fd0*/  @!P5 IMAD.MOV R60, RZ, RZ, -R60 ;  /* 0x000000ffff3cd224 */ /* 0x000fe200078e0a3c */
[----:B------:R-:W-:Y:S01]  /*1fe0*/  SEL R10, R3, R10, !P4 ;  /* 0x0000000a030a7207 */ /* 0x000fe20006000000 */
[----:B------:R-:W-:Y:S01]  /*1ff0*/  IMAD R7, R7, UR6, RZ ;  /* 0x0000000607077c24 */ /* 0x000fe2000f8e02ff */
[----:B------:R-:W-:Y:S01]  /*2000*/  SEL R13, R3, R13, !P4 ;  /* 0x0000000d030d7207 */ /* 0x000fe20006000000 */
[----:B------:R-:W-:Y:S01]  /*2010*/  IMAD R9, R9, UR6, RZ ;  /* 0x0000000609097c24 */ /* 0x000fe2000f8e02ff */
[----:B------:R-:W-:Y:S01]  /*2020*/  IADD3 R23, P1, PT, R2, UR8, RZ ;  /* 0x0000000802177c10 */ /* 0x000fe2000ff3e0ff */
[----:B------:R-:W-:Y:S01]  /*2030*/  IMAD R10, R10, UR6, RZ ;  /* 0x000000060a0a7c24 */ /* 0x000fe2000f8e02ff */
[----:B------:R-:W-:Y:S01]  /*2040*/  SHF.R.S32.HI R51, RZ, 0x1f, R4 ;  /* 0x0000001fff337819 */ /* 0x000fe20000011404 */
[----:B------:R-:W-:Y:S01]  /*2050*/  IMAD R13, R13, UR6, RZ ;  /* 0x000000060d0d7c24 */ /* 0x000fe2000f8e02ff */
[----:B------:R-:W-:-:S02]  /*2060*/  LOP3.LUT R64, R64, 0x30, R19, 0x78, !PT ;  /* 0x0000003040407812 */ /* 0x000fc400078e7813 */
[----:B------:R-:W-:Y:S02]  /*2070*/  SEL R8, R3, R8, !P4 ;  /* 0x0000000803087207 */ /* 0x000fe40006000000 */
[----:B------:R-:W-:Y:S01]  /*2080*/  LEA.HI.X.SX32 R33, R2, UR9, 0x1, P1 ;  /* 0x0000000902217c11 */ /* 0x000fe200088f0eff */
[----:B------:R-:W-:Y:S01]  /*2090*/  IMAD R29, R29, 0x80, R64 ;  /* 0x000000801d1d7824 */ /* 0x000fe200078e0240 */
[----:B------:R-:W-:Y:S01]  /*20a0*/  IADD3.X R51, PT, PT, R51, UR11, RZ, P2, !PT ;  /* 0x0000000b33337c10 */ /* 0x000fe200097fe4ff */
[----:B------:R-:W-:Y:S01]  /*20b0*/  IMAD R8, R8, UR6, RZ ;  /* 0x0000000608087c24 */ /* 0x000fe2000f8e02ff */
[----:B------:R-:W-:Y:S01]  /*20c0*/  SEL R14, R3, R14, !P4 ;  /* 0x0000000e030e7207 */ /* 0x000fe20006000000 */
[----:B------:R-:W-:Y:S01]  /*20d0*/  IMAD R64, R93, UR72, RZ ;  /* 0x000000485d407c24 */ /* 0x000fe2000f8e02ff */
[----:B------:R-:W-:Y:S02]  /*20e0*/  SEL R15, R3, R15, !P4 ;  /* 0x0000000f030f7207 */ /* 0x000fe40006000000 */
[----:B------:R-:W-:Y:S01]  /*20f0*/  IADD3 R19, P3, PT, R5, UR10, RZ ;  /* 0x0000000a05137c10 */ /* 0x000fe2000ff7e0ff */
[----:B------:R-:W-:Y:S01]  /*2100*/  IMAD R14, R14, UR6, RZ ;  /* 0x000000060e0e7c24 */ /* 0x000fe2000f8e02ff */
[----:B------:R-:W-:Y:S01]  /*2110*/  IADD3 R2, P2, PT, R12, UR10, RZ ;  /* 0x0000000a0c027c10 */ /* 0x000fe2000ff5e0ff */
[----:B------:R-:W-:Y:S01]  /*2120*/  IMAD R15, R15, UR6, RZ ;  /* 0x000000060f0f7c24 */ /* 0x000fe2000f8e02ff */
[----:B------:R-:W-:-:S02]  /*2130*/  SHF.R.S32.HI R49, RZ, 0x1f, R5 ;  /* 0x0000001fff317819 */ /* 0x000fc40000011405 */
[C---:B------:R-:W-:Y:S02]  /*2140*/  SEL R11, R3.reuse, R11, !P4 ;  /* 0x0000000b030b7207 */ /* 0x040fe40006000000 */
[C---:B------:R-:W-:Y:S02]  /*2150*/  SEL R16, R3.reuse, R16, !P4 ;  /* 0x0000001003107207 */ /* 0x040fe40006000000 */
[----:B------:R-:W-:Y:S01]  /*2160*/  SEL R18, R3, R18, !P4 ;  /* 0x0000001203127207 */ /* 0x000fe20006000000 */
[----:B------:R-:W-:Y:S01]  /*2170*/  IMAD R11, R11, UR6, RZ ;  /* 0x000000060b0b7c24 */ /* 0x000fe2000f8e02ff */
[C---:B------:R-:W-:Y:S01]  /*2180*/  SEL R24, R3.reuse, R24, !P4 ;  /* 0x0000001803187207 */ /* 0x040fe20006000000 */
[----:B------:R-:W-:Y:S01]  /*2190*/  IMAD R16, R16, UR6, RZ ;  /* 0x0000000610107c24 */ /* 0x000fe2000f8e02ff */
[C---:B------:R-:W-:Y:S01]  /*21a0*/  SEL R26, R3.reuse, R26, !P4 ;  /* 0x0000001a031a7207 */ /* 0x040fe20006000000 */
[----:B------:R-:W-:Y:S01]  /*21b0*/  IMAD R18, R18, UR6, RZ ;  /* 0x0000000612127c24 */ /* 0x000fe2000f8e02ff */
[----:B------:R-:W-:-:S02]  /*21c0*/  SEL R30, R3, R30, !P4 ;  /* 0x0000001e031e7207 */ /* 0x000fc40006000000 */
[C---:B------:R-:W-:Y:S02]  /*21d0*/  SEL R32, R3.reuse, R32, !P4 ;  /* 0x0000002003207207 */ /* 0x040fe40006000000 */
[C---:B------:R-:W-:Y:S01]  /*21e0*/  SEL R34, R3.reuse, R34, !P4 ;  /* 0x0000002203227207 */ /* 0x040fe20006000000 */
[----:B------:R-:W-:Y:S01]  /*21f0*/  IMAD R30, R30, UR6, RZ ;  /* 0x000000061e1e7c24 */ /* 0x000fe2000f8e02ff */
        /* <DEDUP_REMOVED lines=26> */
[----:B------:R-:W-:Y:S01]  /*23a0*/  SEL R3, R3, R60, !P4 ;  /* 0x0000003c03037207 */ /* 0x000fe20006000000 */
[----:B------:R-:W-:Y:S01]  /*23b0*/  IMAD R56, R56, UR6, RZ ;  /* 0x0000000638387c24 */ /* 0x000fe2000f8e02ff */
[----:B------:R-:W-:Y:S01]  /*23c0*/  IADD3 R17, P4, PT, R7, UR10, RZ ;  /* 0x0000000a07117c10 */ /* 0x000fe2000ff9e0ff */
[----:B------:R-:W-:Y:S01]  /*23d0*/  IMAD R58, R58, UR6, RZ ;  /* 0x000000063a3a7c24 */ /* 0x000fe2000f8e02ff */
[----:B------:R-:W-:Y:S01]  /*23e0*/  R2UR UR16, R19 ;  /* 0x00000000131072ca */ /* 0x000fe200000e0000 */
[----:B------:R-:W-:Y:S01]  /*23f0*/  IMAD R60, R97, UR72, RZ ;  /* 0x00000048613c7c24 */ /* 0x000fe2000f8e02ff */
[----:B------:R-:W-:-:S02]  /*2400*/  R2UR UR38, R2 ;  /* 0x00000000022672ca */ /* 0x000fc400000e0000 */
[----:B------:R-:W-:Y:S02]  /*2410*/  IADD3.X R49, PT, PT, R49, UR11, RZ, P3, !PT ;  /* 0x0000000b31317c10 */ /* 0x000fe40009ffe4ff */
[----:B------:R-:W-:Y:S02]  /*2420*/  IADD3 R19, P5, PT, R9, UR10, RZ ;  /* 0x0000000a09137c10 */ /* 0x000fe4000ffbe0ff */
[----:B------:R-:W-:Y:S02]  /*2430*/  IADD3 R4, P1, PT, R10, UR10, RZ ;  /* 0x0000000a0a047c10 */ /* 0x000fe4000ff3e0ff */
[----:B------:R-:W-:Y:S02]  /*2440*/  IADD3 R2, P3, PT, R13, UR10, RZ ;  /* 0x0000000a0d027c10 */ /* 0x000fe4000ff7e0ff */
[----:B------:R-:W-:Y:S02]  /*2450*/  SHF.R.S32.HI R47, RZ, 0x1f, R7 ;  /* 0x0000001fff2f7819 */ /* 0x000fe40000011407 */
[----:B------:R-:W-:-:S02]  /*2460*/  SHF.R.S32.HI R45, RZ, 0x1f, R9 ;  /* 0x0000001fff2d7819 */ /* 0x000fc40000011409 */
[----:B------:R-:W-:Y:S02]  /*2470*/  R2UR UR15, R17 ;  /* 0x00000000110f72ca */ /* 0x000fe400000e0000 */
[----:B------:R-:W-:Y:S02]  /*2480*/  IADD3 R17, P6, PT, R8, UR10, RZ ;  /* 0x0000000a08117c10 */ /* 0x000fe4000ffde0ff */
[----:B------:R-:W-:Y:S02]  /*2490*/  R2UR UR39, R4 ;  /* 0x00000000042772ca */ /* 0x000fe400000e0000 */
[----:B------:R-:W-:Y:S02]  /*24a0*/  R2UR UR37, R2 ;  /* 0x00000000022572ca */ /* 0x000fe400000e0000 */
[----:B------:R-:W-:Y:S02]  /*24b0*/  IADD3.X R47, PT, PT, R47, UR11, RZ, P4, !PT ;  /* 0x0000000b2f2f7c10 */ /* 0x000fe4000a7fe4ff */
[----:B------:R-:W-:-:S02]  /*24c0*/  IADD3.X R45, PT, PT, R45, UR11, RZ, P5, !PT ;  /* 0x0000000b2d2d7c10 */ /* 0x000fc4000affe4ff */
[----:B------:R-:W-:Y:S02]  /*24d0*/  IADD3 R4, P4, PT, R14, UR10, RZ ;  /* 0x0000000a0e047c10 */ /* 0x000fe4000ff9e0ff */
[----:B------:R-:W-:Y:S02]  /*24e0*/  IADD3 R2, P5, PT, R15, UR10, RZ ;  /* 0x0000000a0f027c10 */ /* 0x000fe4000ffbe0ff */
[----:B------:R-:W-:Y:S02]  /*24f0*/  SHF.R.S32.HI R43, RZ, 0x1f, R8 ;  /* 0x0000001fff2b7819 */ /* 0x000fe40000011408 */
[----:B------:R-:W-:Y:S02]  /*2500*/  R2UR UR7, R17 ;  /* 0x00000000110772ca */ /* 0x000fe400000e0000 */
[----:B------:R-:W-:Y:S02]  /*2510*/  IADD3 R17, P0, PT, R11, UR10, RZ ;  /* 0x0000000a0b117c10 */ /* 0x000fe4000ff1e0ff */
[----:B------:R-:W-:-:S02]  /*2520*/  R2UR UR36, R4 ;  /* 0x00000000042472ca */ /* 0x000fc400000e0000 */
[----:B------:R-:W-:Y:S01]  /*2530*/  R2UR UR35, R2 ;  /* 0x00000000022372ca */ /* 0x000fe200000e0000 */
[----:B------:R-:W-:Y:S01]  /*2540*/  IMAD R2, R24, UR6, RZ ;  /* 0x0000000618027c24 */ /* 0x000fe2000f8e02ff */
[----:B------:R-:W-:Y:S02]  /*2550*/  IADD3.X R43, PT, PT, R43, UR11, RZ, P6, !PT ;  /* 0x0000000b2b2b7c10 */ /* 0x000fe4000b7fe4ff */
[----:B------:R-:W-:Y:S02]  /*2560*/  SHF.R.S32.HI R41, RZ, 0x1f, R11 ;  /* 0x0000001fff297819 */ /* 0x000fe4000001140b */
[----:B------:R-:W-:Y:S02]  /*2570*/  IADD3 R4, P6, PT, R16, UR10, RZ ;  /* 0x0000000a10047c10 */ /* 0x000fe4000ffde0ff */
[----:B------:R-:W-:Y:S02]  /*2580*/  SHF.R.S32.HI R39, RZ, 0x1f, R10 ;  /* 0x0000001fff277819 */ /* 0x000fe4000001140a */
[----:B------:R-:W-:-:S02]  /*2590*/  R2UR UR14, R19 ;  /* 0x00000000130e72ca */ /* 0x000fc400000e0000 */
[----:B------:R-:W-:Y:S02]  /*25a0*/  IADD3.X R41, PT, PT, R41, UR11, RZ, P0, !PT ;  /* 0x0000000b29297c10 */ /* 0x000fe400087fe4ff */
[----:B------:R-:W-:Y:S01]  /*25b0*/  R2UR UR34, R4 ;  /* 0x00000000042272ca */ /* 0x000fe200000e0000 */
[----:B------:R-:W-:Y:S01]  /*25c0*/  IMAD R4, R26, UR6, RZ ;  /* 0x000000061a047c24 */ /* 0x000fe2000f8e02ff */
[----:B------:R-:W-:Y:S02]  /*25d0*/  IADD3 R7, P0, PT, R18, UR10, RZ ;  /* 0x0000000a12077c10 */ /* 0x000fe4000ff1e0ff */
[----:B------:R-:W-:Y:S02]  /*25e0*/  IADD3.X R39, PT, PT, R39, UR11, RZ, P1, !PT ;  /* 0x0000000b27277c10 */ /* 0x000fe40008ffe4ff */
[----:B------:R-:W-:Y:S02]  /*25f0*/  SHF.R.S32.HI R19, RZ, 0x1f, R18 ;  /* 0x0000001fff137819 */ /* 0x000fe40000011412 */
[----:B------:R-:W-:-:S02]  /*2600*/  IADD3 R5, P1, PT, R2, UR10, RZ ;  /* 0x0000000a02057c10 */ /* 0x000fc4000ff3e0ff */
[----:B------:R-:W-:Y:S02]  /*2610*/  SHF.R.S32.HI R37, RZ, 0x1f, R12 ;  /* 0x0000001fff257819 */ /* 0x000fe4000001140c */
[----:B------:R-:W-:Y:S02]  /*2620*/  SHF.R.S32.HI R35, RZ, 0x1f, R13 ;  /* 0x0000001fff237819 */ /* 0x000fe4000001140d */
[----:B------:R-:W-:Y:S02]  /*2630*/  SHF.R.S32.HI R18, RZ, 0x1f, R2 ;  /* 0x0000001fff127819 */ /* 0x000fe40000011402 */
[----:B------:R-:W-:Y:S02]  /*2640*/  R2UR UR33, R7 ;  /* 0x00000000072172ca */ /* 0x000fe400000e0000 */
[----:B------:R-:W-:Y:S02]  /*2650*/  R2UR UR32, R5 ;  /* 0x00000000052072ca */ /* 0x000fe400000e0000 */
[----:B------:R-:W-:-:S02]  /*2660*/  IADD3.X R37, PT, PT, R37, UR11, RZ, P2, !PT ;  /* 0x0000000b25257c10 */ /* 0x000fc400097fe4ff */
[----:B------:R-:W-:Y:S02]  /*2670*/  IADD3.X R35, PT, PT, R35, UR11, RZ, P3, !PT ;  /* 0x0000000b23237c10 */ /* 0x000fe40009ffe4ff */
[----:B------:R-:W-:Y:S02]  /*2680*/  SHF.R.S32.HI R24, RZ, 0x1f, R16 ;  /* 0x0000001fff187819 */ /* 0x000fe40000011410 */
[----:B------:R-:W-:Y:S02]  /*2690*/  IADD3.X R18, PT, PT, R18, UR11, RZ, P1, !PT ;  /* 0x0000000b12127c10 */ /* 0x000fe40008ffe4ff */
[----:B------:R-:W-:Y:S02]  /*26a0*/  IADD3 R5, P2, PT, R4, UR10, RZ ;  /* 0x0000000a04057c10 */ /* 0x000fe4000ff5e0ff */
[----:B------:R-:W-:Y:S02]  /*26b0*/  SHF.R.S32.HI R26, RZ, 0x1f, R14 ;  /* 0x0000001fff1a7819 */ /* 0x000fe4000001140e */
[----:B------:R-:W-:-:S02]  /*26c0*/  IADD3 R7, P3, PT, R30, UR10, RZ ;  /* 0x0000000a1e077c10 */ /* 0x000fc4000ff7e0ff */
[----:B------:R-:W-:Y:S02]  /*26d0*/  IADD3 R2, P1, PT, R38, UR10, RZ ;  /* 0x0000000a26027c10 */ /* 0x000fe4000ff3e0ff */
[----:B------:R-:W-:Y:S02]  /*26e0*/  SHF.R.S32.HI R16, RZ, 0x1f, R30 ;  /* 0x0000001fff107819 */ /* 0x000fe4000001141e */
[----:B------:R-:W-:Y:S02]  /*26f0*/  R2UR UR31, R5 ;  /* 0x00000000051f72ca */ /* 0x000fe400000e0000 */
[----:B------:R-:W-:Y:S02]  /*2700*/  IADD3.X R26, PT, PT, R26, UR11, RZ, P4, !PT ;  /* 0x0000000b1a1a7c10 */ /* 0x000fe4000a7fe4ff */
[----:B------:R-:W-:Y:S02]  /*2710*/  SHF.R.S32.HI R25, RZ, 0x1f, R15 ;  /* 0x0000001fff197819 */ /* 0x000fe4000001140f */
[----:B------:R-:W-:-:S02]  /*2720*/  R2UR UR25, R2 ;  /* 0x00000000021972ca */ /* 0x000fc400000e0000 */
[----:B------:R-:W-:Y:S02]  /*2730*/  IADD3.X R16, PT, PT, R16, UR11, RZ, P3, !PT ;  /* 0x0000000b10107c10 */ /* 0x000fe40009ffe4ff */
[----:B------:R-:W-:Y:S02]  /*2740*/  IADD3 R5, P4, PT, R32, UR10, RZ ;  /* 0x0000000a20057c10 */ /* 0x000fe4000ff9e0ff */
[----:B------:R-:W-:Y:S02]  /*2750*/  IADD3 R2, P3, PT, R42, UR10, RZ ;  /* 0x0000000a2a027c10 */ /* 0x000fe4000ff7e0ff */
[----:B------:R-:W-:Y:S02]  /*2760*/  SHF.R.S32.HI R15, RZ, 0x1f, R32 ;  /* 0x0000001fff0f7819 */ /* 0x000fe40000011420 */
[----:B------:R-:W-:Y:S02]  /*2770*/  R2UR UR30, R7 ;  /* 0x00000000071e72ca */ /* 0x000fe400000e0000 */
[----:B------:R-:W-:-:S02]  /*2780*/  R2UR UR29, R5 ;  /* 0x00000000051d72ca */ /* 0x000fc400000e0000 */
[----:B------:R-:W-:Y:S02]  /*2790*/  IADD3.X R25, PT, PT, R25, UR11, RZ, P5, !PT ;  /* 0x0000000b19197c10 */ /* 0x000fe4000affe4ff */
[----:B------:R-:W-:Y:S02]  /*27a0*/  IADD3.X R24, PT, PT, R24, UR11, RZ, P6, !PT ;  /* 0x0000000b18187c10 */ /* 0x000fe4000b7fe4ff */
[----:B------:R-:W-:Y:S02]  /*27b0*/  R2UR UR23, R2 ;  /* 0x00000000021772ca */ /* 0x000fe400000e0000 */
[----:B------:R-:W-:Y:S02]  /*27c0*/  IADD3.X R15, PT, PT, R15, UR11, RZ, P4, !PT ;  /* 0x0000000b0f0f7c10 */ /* 0x000fe4000a7fe4ff */
[----:B------:R-:W-:Y:S02]  /*27d0*/  IADD3 R5, P5, PT, R34, UR10, RZ ;  /* 0x0000000a22057c10 */ /* 0x000fe4000ffbe0ff */
[----:B------:R-:W-:-:S02]  /*27e0*/  IADD3 R7, P6, PT, R6, UR10, RZ ;  /* 0x0000000a06077c10 */ /* 0x000fc4000ffde0ff */
[----:B------:R-:W-:Y:S02]  /*27f0*/  IADD3 R2, P4, PT, R44, UR10, RZ ;  /* 0x0000000a2c027c10 */ /* 0x000fe4000ff9e0ff */
[----:B------:R-:W-:Y:S02]  /*2800*/  SHF.R.S32.HI R13, RZ, 0x1f, R6 ;  /* 0x0000001fff0d7819 */ /* 0x000fe40000011406 */
[----:B------:R-:W-:Y:S02]  /*2810*/  R2UR UR8, R17 ;  /* 0x00000000110872ca */ /* 0x000fe400000e0000 */
[----:B------:R-:W-:Y:S02]  /*2820*/  R2UR UR28, R5 ;  /* 0x00000000051c72ca */ /* 0x000fe400000e0000 */
[----:B------:R-:W-:Y:S02]  /*2830*/  IADD3.X R19, PT, PT, R19, UR11, RZ, P0, !PT ;  /* 0x0000000b13137c10 */ /* 0x000fe400087fe4ff */
[----:B------:R-:W-:-:S02]  /*2840*/  R2UR UR22, R2 ;  /* 0x00000000021672ca */ /* 0x000fc400000e0000 */
[----:B------:R-:W-:Y:S02]  /*2850*/  IADD3.X R13, PT, PT, R13, UR11, RZ, P6, !PT ;  /* 0x0000000b0d0d7c10 */ /* 0x000fe4000b7fe4ff */
[----:B------:R-:W-:Y:S02]  /*2860*/  IADD3 R5, P0, PT, R36, UR10, RZ ;  /* 0x0000000a24057c10 */ /* 0x000fe4000ff1e0ff */
[----:B------:R-:W-:Y:S02]  /*2870*/  SHF.R.S32.HI R17, RZ, 0x1f, R4 ;  /* 0x0000001fff117819 */ /* 0x000fe40000011404 */
[----:B------:R-:W-:Y:S02]  /*2880*/  IADD3 R2, P6, PT, R48, UR10, RZ ;  /* 0x0000000a30027c10 */ /* 0x000fe4000ffde0ff */
[----:B------:R-:W-:Y:S02]  /*2890*/  SHF.R.S32.HI R12, RZ, 0x1f, R36 ;  /* 0x0000001fff0c7819 */ /* 0x000fe40000011424 */
[----:B------:R-:W-:-:S02]  /*28a0*/  IADD3.X R17, PT, PT, R17, UR11, RZ, P2, !PT ;  /* 0x0000000b11117c10 */ /* 0x000fc400097fe4ff */
[----:B------:R-:W-:Y:S02]  /*28b0*/  R2UR UR20, R2 ;  /* 0x00000000021472ca */ /* 0x000fe400000e0000 */
[----:B------:R-:W-:Y:S02]  /*28c0*/  IADD3.X R12, PT, PT, R12, UR11, RZ, P0, !PT ;  /* 0x0000000b0c0c7c10 */ /* 0x000fe400087fe4ff */
[----:B------:R-:W-:Y:S02]  /*28d0*/  IADD3 R4, P2, PT, R40, UR10, RZ ;  /* 0x0000000a28047c10 */ /* 0x000fe4000ff5e0ff */
[----:B------:R-:W-:Y:S02]  /*28e0*/  IADD3 R2, P0, PT, R50, UR10, RZ ;  /* 0x0000000a32027c10 */ /* 0x000fe4000ff1e0ff */
[----:B------:R-:W-:Y:S02]  /*28f0*/  SHF.R.S32.HI R10, RZ, 0x1f, R40 ;  /* 0x0000001fff0a7819 */ /* 0x000fe40000011428 */
[----:B------:R-:W-:-:S02]  /*2900*/  R2UR UR19, R2 ;  /* 0x00000000021372ca */ /* 0x000fc400000e0000 */
[----:B------:R-:W-:Y:S02]  /*2910*/  IADD3.X R10, PT, PT, R10, UR11, RZ, P2, !PT ;  /* 0x0000000b0a0a7c10 */ /* 0x000fe400097fe4ff */
[----:B------:R-:W-:Y:S02]  /*2920*/  IADD3 R2, P2, PT, R54, UR10, RZ ;  /* 0x0000000a36027c10 */ /* 0x000fe4000ff5e0ff */
[----:B------:R-:W-:Y:S02]  /*2930*/  SHF.R.S32.HI R9, RZ, 0x1f, R42 ;  /* 0x0000001fff097819 */ /* 0x000fe4000001142a */
[----:B------:R-:W-:Y:S01]  /*2940*/  SHF.R.S32.HI R14, RZ, 0x1f, R34 ;  /* 0x0000001fff0e7819 */ /* 0x000fe20000011422 */
[----:B------:R-:W-:Y:S01]  /*2950*/  IMAD R34, R3, UR6, RZ ;  /* 0x0000000603227c24 */ /* 0x000fe2000f8e02ff */
[----:B------:R-:W-:Y:S01]  /*2960*/  R2UR UR9, R2 ;  /* 0x00000000020972ca */ /* 0x000fe200000e0000 */
[----:B------:R-:W-:Y:S01]  /*2970*/  USHF.R.S32.HI UR6, URZ, 0x1f, UR5 ;  /* 0x0000001fff067899 */ /* 0x000fe20008011405 */
[----:B------:R-:W-:-:S02]  /*2980*/  IADD3.X R9, PT, PT, R9, UR11, RZ, P3, !PT ;  /* 0x0000000b09097c10 */ /* 0x000fc40009ffe4ff */
[----:B------:R-:W-:Y:S01]  /*2990*/  IADD3 R2, P3, PT, R56, UR10, RZ ;  /* 0x0000000a38027c10 */ /* 0x000fe2000ff7e0ff */
[----:B------:R-:W-:Y:S01]  /*29a0*/  ULEA.HI UR6, UR6, UR5, URZ, 0x7 ;  /* 0x0000000506067291 */ /* 0x000fe2000f8f38ff */
[----:B------:R-:W-:Y:S01]  /*29b0*/  R2UR UR24, R4 ;  /* 0x00000000041872ca */ /* 0x000fe200000e0000 */
[----:B------:R-:W-:Y:S01]  /*29c0*/  USHF.L.U32 UR5, UR41, 0x7, URZ ;  /* 0x0000000729057899 */ /* 0x000fe200080006ff */
[----:B------:R-:W-:Y:S01]  /*29d0*/  IADD3.X R14, PT, PT, R14, UR11, RZ, P5, !PT ;  /* 0x0000000b0e0e7c10 */ /* 0x000fe2000affe4ff */
[----:B------:R-:W-:Y:S01]  /*29e0*/  USHF.R.S32.HI UR6, URZ, 0x7, UR6 ;  /* 0x00000007ff067899 */ /* 0x000fe20008011406 */
[----:B------:R-:W-:Y:S02]  /*29f0*/  IADD3 R4, P5, PT, R46, UR10, RZ ;  /* 0x0000000a2e047c10 */ /* 0x000fe4000ffbe0ff */
[----:B------:R-:W-:Y:S02]  /*2a00*/  SHF.R.S32.HI R11, RZ, 0x1f, R38 ;  /* 0x0000001fff0b7819 */ /* 0x000fe40000011426 */
[----:B------:R-:W-:-:S02]  /*2a10*/  R2UR UR40, R2 ;  /* 0x00000000022872ca */ /* 0x000fc400000e0000 */
[----:B------:R-:W-:Y:S02]  /*2a20*/  SHF.R.S32.HI R8, RZ, 0x1f, R44 ;  /* 0x0000001fff087819 */ /* 0x000fe4000001142c */
[----:B------:R-:W-:Y:S01]  /*2a30*/  SHF.R.S32.HI R3, RZ, 0x1f, R54 ;  /* 0x0000001fff037819 */ /* 0x000fe20000011436 */
[----:B------:R-:W-:Y:S01]  /*2a40*/  IMAD R54, R21, UR72, RZ ;  /* 0x0000004815367c24 */ /* 0x000fe2000f8e02ff */
[----:B------:R-:W-:Y:S01]  /*2a50*/  SHF.R.S32.HI R2, RZ, 0x1f, R56 ;  /* 0x0000001fff027819 */ /* 0x000fe20000011438 */
[----:B------:R-:W-:Y:S01]  /*2a60*/  IMAD R56, R101, UR72, RZ ;  /* 0x0000004865387c24 */ /* 0x000fe2000f8e02ff */
[----:B------:R-:W-:Y:S02]  /*2a70*/  R2UR UR21, R4 ;  /* 0x00000000041572ca */ /* 0x000fe400000e0000 */
[----:B------:R-:W-:Y:S02]  /*2a80*/  IADD3.X R11, PT, PT, R11, UR11, RZ, P1, !PT ;  /* 0x0000000b0b0b7c10 */ /* 0x000fe40008ffe4ff */
[----:B------:R-:W-:-:S02]  /*2a90*/  IADD3 R4, P1, PT, R52, UR10, RZ ;  /* 0x0000000a34047c10 */ /* 0x000fc4000ff3e0ff */
[----:B------:R-:W-:Y:S02]  /*2aa0*/  IADD3.X R8, PT, PT, R8, UR11, RZ, P4, !PT ;  /* 0x0000000b08087c10 */ /* 0x000fe4000a7fe4ff */
[----:B------:R-:W-:Y:S02]  /*2ab0*/  IADD3.X R3, PT, PT, R3, UR11, RZ, P2, !PT ;  /* 0x0000000b03037c10 */ /* 0x000fe400097fe4ff */
[----:B------:R-:W-:Y:S02]  /*2ac0*/  IADD3.X R2, PT, PT, R2, UR11, RZ, P3, !PT ;  /* 0x0000000b02027c10 */ /* 0x000fe40009ffe4ff */
[----:B------:R-:W-:Y:S02]  /*2ad0*/  SHF.R.S32.HI R27, RZ, 0x1, R0 ;  /* 0x00000001ff1b7819 */ /* 0x000fe40000011400 */
[----:B------:R-:W-:Y:S02]  /*2ae0*/  R2UR UR27, R7 ;  /* 0x00000000071b72ca */ /* 0x000fe400000e0000 */
[----:B------:R-:W-:-:S02]  /*2af0*/  R2UR UR26, R5 ;  /* 0x00000000051a72ca */ /* 0x000fc400000e0000 */
[----:B------:R-:W-:Y:S02]  /*2b00*/  R2UR UR18, R4 ;  /* 0x00000000041272ca */ /* 0x000fe400000e0000 */
[----:B------:R-:W-:Y:S02]  /*2b10*/  LOP3.LUT R36, R0, 0x7f, RZ, 0xc0, !PT ;  /* 0x0000007f00247812 */ /* 0x000fe400078ec0ff */
[----:B------:R-:W-:Y:S02]  /*2b20*/  SHF.R.S32.HI R7, RZ, 0x1f, R46 ;  /* 0x0000001fff077819 */ /* 0x000fe4000001142e */
[----:B------:R-:W-:Y:S02]  /*2b30*/  SHF.R.S32.HI R6, RZ, 0x1f, R48 ;  /* 0x0000001fff067819 */ /* 0x000fe40000011430 */
[----:B------:R-:W-:Y:S01]  /*2b40*/  SHF.R.S32.HI R5, RZ, 0x1f, R50 ;  /* 0x0000001fff057819 */ /* 0x000fe20000011432 */
[----:B------:R-:W-:Y:S01]  /*2b50*/  IMAD R50, R103, UR72, RZ ;  /* 0x0000004867327c24 */ /* 0x000fe2000f8e02ff */
[----:B------:R-:W-:Y:S01]  /*2b60*/  SHF.R.S32.HI R4, RZ, 0x1f, R52 ;  /* 0x0000001fff047819 */ /* 0x000fe20000011434 */
[----:B------:R-:W-:Y:S01]  /*2b70*/  IMAD R52, R87, UR72, RZ ;  /* 0x0000004857347c24 */ /* 0x000fe2000f8e02ff */
[----:B------:R-:W-:-:S02]  /*2b80*/  R2UR UR59, R19 ;  /* 0x00000000133b72ca */ /* 0x000fc400000e0000 */
[----:B------:R-:W-:Y:S02]  /*2b90*/  R2UR UR58, R18 ;  /* 0x00000000123a72ca */ /* 0x000fe400000e0000 */
[----:B------:R-:W-:Y:S02]  /*2ba0*/  R2UR UR57, R17 ;  /* 0x00000000113972ca */ /* 0x000fe400000e0000 */
[----:B------:R-:W-:Y:S02]  /*2bb0*/  R2UR UR56, R16 ;  /* 0x00000000103872ca */ /* 0x000fe400000e0000 */
[----:B------:R-:W-:Y:S02]  /*2bc0*/  R2UR UR55, R15 ;  /* 0x000000000f3772ca */ /* 0x000fe400000e0000 */
[----:B------:R-:W-:Y:S02]  /*2bd0*/  R2UR UR54, R14 ;  /* 0x000000000e3672ca */ /* 0x000fe400000e0000 */
        /* <DEDUP_REMOVED lines=8> */
[----:B------:R-:W-:Y:S02]  /*2c60*/  SGXT R27, R27, 0x1 ;  /* 0x000000011b1b781a */ /* 0x000fe40000000200 */
[----:B------:R-:W-:Y:S01]  /*2c70*/  R2UR UR64, R37 ;  /* 0x00000000254072ca */ /* 0x000fe200000e0000 */
[----:B------:R-:W-:Y:S01]  /*2c80*/  IMAD R37, R36, UR41, RZ ;  /* 0x0000002924257c24 */ /* 0x000fe2000f8e02ff */
[----:B------:R-:W-:Y:S01]  /*2c90*/  IADD3.X R7, PT, PT, R7, UR11, RZ, P5, !PT ;  /* 0x0000000b07077c10 */ /* 0x000fe2000affe4ff */
[----:B------:R-:W-:Y:S01]  /*2ca0*/  USHF.R.S32.HI UR41, URZ, 0x1f, UR5 ;  /* 0x0000001fff297899 */ /* 0x000fe20008011405 */
[----:B------:R-:W-:Y:S02]  /*2cb0*/  IADD3.X R6, PT, PT, R6, UR11, RZ, P6, !PT ;  /* 0x0000000b06067c10 */ /* 0x000fe4000b7fe4ff */
[----:B------:R-:W-:-:S02]  /*2cc0*/  IADD3.X R5, PT, PT, R5, UR11, RZ, P0, !PT ;  /* 0x0000000b05057c10 */ /* 0x000fc400087fe4ff */
[----:B------:R-:W-:Y:S02]  /*2cd0*/  IADD3.X R4, PT, PT, R4, UR11, RZ, P1, !PT ;  /* 0x0000000b04047c10 */ /* 0x000fe40008ffe4ff */
[C---:B------:R-:W-:Y:S02]  /*2ce0*/  LOP3.LUT R38, R21.reuse, 0x30, RZ, 0xfc, !PT ;  /* 0x0000003015267812 */ /* 0x040fe400078efcff */
[C---:B------:R-:W-:Y:S02]  /*2cf0*/  LOP3.LUT R40, R21.reuse, 0x28, RZ, 0xfc, !PT ;  /* 0x0000002815287812 */ /* 0x040fe400078efcff */
[C---:B------:R-:W-:Y:S01]  /*2d00*/  LOP3.LUT R42, R21.reuse, 0x20, RZ, 0xfc, !PT ;  /* 0x00000020152a7812 */ /* 0x040fe200078efcff */
[----:B------:R-:W-:Y:S01]  /*2d10*/  IMAD R38, R38, UR72, RZ ;  /* 0x0000004826267c24 */ /* 0x000fe2000f8e02ff */
[C---:B------:R-:W-:Y:S01]  /*2d20*/  LOP3.LUT R44, R21.reuse, 0x18, RZ, 0xfc, !PT ;  /* 0x00000018152c7812 */ /* 0x040fe200078efcff */
[----:B------:R-:W-:Y:S01]  /*2d30*/  IMAD R40, R40, UR72, RZ ;  /* 0x0000004828287c24 */ /* 0x000fe2000f8e02ff */
[C---:B------:R-:W-:Y:S01]  /*2d40*/  LOP3.LUT R46, R21.reuse, 0x10, RZ, 0xfc, !PT ;  /* 0x00000010152e7812 */ /* 0x040fe200078efcff */
[----:B------:R-:W-:Y:S01]  /*2d50*/  IMAD R42, R42, UR72, RZ ;  /* 0x000000482a2a7c24 */ /* 0x000fe2000f8e02ff */
[----:B------:R-:W-:Y:S01]  /*2d60*/  LOP3.LUT R48, R21, 0x8, RZ, 0xfc, !PT ;  /* 0x0000000815307812 */ /* 0x000fe200078efcff */
[----:B------:R-:W-:Y:S01]  /*2d70*/  IMAD R44, R44, UR72, RZ ;  /* 0x000000482c2c7c24 */ /* 0x000fe2000f8e02ff */
[----:B------:R-:W-:Y:S01]  /*2d80*/  LOP3.LUT R27, R62, 0x88, R27, 0xf8, !PT ;  /* 0x000000883e1b7812 */ /* 0x000fe200078ef81b */
[----:B------:R-:W-:Y:S01]  /*2d90*/  IMAD R46, R46, UR72, RZ ;  /* 0x000000482e2e7c24 */ /* 0x000fe2000f8e02ff */
[----:B------:R-:W-:Y:S01]  /*2da0*/  IADD3 R31, P5, PT, R34, UR10, RZ ;  /* 0x0000000a221f7c10 */ /* 0x000fe2000ffbe0ff */
[----:B------:R-:W-:Y:S01]  /*2db0*/  IMAD R48, R48, UR72, RZ ;  /* 0x0000004830307c24 */ /* 0x000fe2000f8e02ff */
[----:B------:R-:W-:Y:S01]  /*2dc0*/  IADD3 R30, P4, PT, R58, UR10, RZ ;  /* 0x0000000a3a1e7c10 */ /* 0x000fe2000ff9e0ff */
[----:B------:R-:W-:Y:S01]  /*2dd0*/  IMAD R62, R95, UR72, RZ ;  /* 0x000000485f3e7c24 */ /* 0x000fe2000f8e02ff */
[----:B------:R-:W-:Y:S01]  /*2de0*/  SHF.R.S32.HI R32, RZ, 0x1f, R58 ;  /* 0x0000001fff207819 */ /* 0x000fe2000001143a */
[----:B------:R-:W-:Y:S01]  /*2df0*/  IMAD R58, R99, UR72, RZ ;  /* 0x00000048633a7c24 */ /* 0x000fe2000f8e02ff */
[----:B------:R-:W-:Y:S01]  /*2e00*/  SHF.R.S32.HI R34, RZ, 0x1f, R34 ;  /* 0x0000001fff227819 */ /* 0x000fe20000011422 */
[----:B------:R-:W0:Y:S01]  /*2e10*/  LDCU UR10, c[0x0][0x3a0] ;  /* 0x00007400ff0a77ac */ /* 0x000e220008000800 */
        /* <DEDUP_REMOVED lines=13> */
[----:B------:R-:W-:Y:S02]  /*2ef0*/  CS2R R6, SRZ ;  /* 0x0000000000067805 */ /* 0x000fe4000001ff00 */
[----:B------:R-:W-:Y:S02]  /*2f00*/  R2UR UR45, R5 ;  /* 0x00000000052d72ca */ /* 0x000fe400000e0000 */
[----:B------:R-:W-:Y:S02]  /*2f10*/  R2UR UR44, R4 ;  /* 0x00000000042c72ca */ /* 0x000fe400000e0000 */
[----:B------:R-:W-:Y:S02]  /*2f20*/  CS2R R4, SRZ ;  /* 0x0000000000047805 */ /* 0x000fe4000001ff00 */
[C---:B------:R-:W-:Y:S02]  /*2f30*/  LOP3.LUT R39, R36.reuse, 0x8, RZ, 0x3c, !PT ;  /* 0x0000000824277812 */ /* 0x040fe400078e3cff */
[----:B------:R-:W-:-:S02]  /*2f40*/  LOP3.LUT R41, R36, 0x10, RZ, 0x3c, !PT ;  /* 0x0000001024297812 */ /* 0x000fc400078e3cff */
[C---:B------:R-:W-:Y:S02]  /*2f50*/  LOP3.LUT R43, R36.reuse, 0x20, RZ, 0x3c, !PT ;  /* 0x00000020242b7812 */ /* 0x040fe400078e3cff */
[C---:B------:R-:W-:Y:S02]  /*2f60*/  LOP3.LUT R45, R36.reuse, 0x30, RZ, 0x3c, !PT ;  /* 0x00000030242d7812 */ /* 0x040fe400078e3cff */
[C---:B------:R-:W-:Y:S02]  /*2f70*/  LOP3.LUT R47, R36.reuse, 0x40, RZ, 0x3c, !PT ;  /* 0x00000040242f7812 */ /* 0x040fe400078e3cff */
[C---:B------:R-:W-:Y:S02]  /*2f80*/  LOP3.LUT R49, R36.reuse, 0x50, RZ, 0x3c, !PT ;  /* 0x0000005024317812 */ /* 0x040fe400078e3cff */
[C---:B------:R-:W-:Y:S02]  /*2f90*/  LOP3.LUT R51, R36.reuse, 0x60, RZ, 0x3c, !PT ;  /* 0x0000006024337812 */ /* 0x040fe400078e3cff */
[----:B------:R-:W-:-:S02]  /*2fa0*/  LOP3.LUT R26, R36, 0x70, RZ, 0x3c, !PT ;  /* 0x00000070241a7812 */ /* 0x000fc400078e3cff */
[----:B------:R-:W-:Y:S02]  /*2fb0*/  SHF.R.S32.HI R25, RZ, 0x1f, R37 ;  /* 0x0000001fff197819 */ /* 0x000fe40000011425 */
[----:B------:R-:W-:Y:S02]  /*2fc0*/  LOP3.LUT R24, R27, 0x8, RZ, 0x3c, !PT ;  /* 0x000000081b187812 */ /* 0x000fe400078e3cff */
[----:B------:R-:W-:Y:S02]  /*2fd0*/  LOP3.LUT R35, R29, 0x40, RZ, 0x3c, !PT ;  /* 0x000000401d237812 */ /* 0x000fe400078e3cff */
[----:B------:R-:W-:Y:S02]  /*2fe0*/  IADD3.X R32, PT, PT, R32, UR11, RZ, P4, !PT ;  /* 0x0000000b20207c10 */ /* 0x000fe4000a7fe4ff */
[----:B------:R-:W-:Y:S01]  /*2ff0*/  IADD3.X R34, PT, PT, R34, UR11, RZ, P5, !PT ;  /* 0x0000000b22227c10 */ /* 0x000fe2000affe4ff */
[----:B0-----:R-:W-:-:S12]  /*3000*/  USHF.L.U32 UR11, UR72, 0x7, URZ ;  /* 0x00000007480b7899 */ /* 0x001fd800080006ff */
.L_x_1:
[C---:B------:R-:W-:Y:S02]  /*3010*/  LOP3.LUT R3, R21.reuse, 0x10, RZ, 0xfc, !PT ;  /* 0x0000001015037812 */ /* 0x040fe400078efcff */
[C---:B------:R-:W-:Y:S02]  /*3020*/  LOP3.LUT R2, R21.reuse, 0x8, RZ, 0xfc, !PT ;  /* 0x0000000815027812 */ /* 0x040fe400078efcff */
[----:B------:R-:W-:Y:S02]  /*3030*/  ISETP.GE.AND P0, PT, R21, UR10, PT ;  /* 0x0000000a15007c0c */ /* 0x000fe4000bf06270 */
[----:B------:R-:W-:Y:S02]  /*3040*/  ISETP.GE.AND P4, PT, R3, UR10, PT ;  /* 0x0000000a03007c0c */ /* 0x000fe4000bf86270 */
[----:B------:R-:W-:Y:S02]  /*3050*/  ISETP.GE.AND P6, PT, R2, UR10, PT ;  /* 0x0000000a02007c0c */ /* 0x000fe4000bfc6270 */
[----:B------:R-:W-:-:S02]  /*3060*/  LOP3.LUT R3, R21, 0x18, RZ, 0xfc, !PT ;  /* 0x0000001815037812 */ /* 0x000fc400078efcff */
[C---:B------:R-:W-:Y:S02]  /*3070*/  IADD3 R2, P5, PT, R54.reuse, R23, RZ ;  /* 0x0000001736027210 */ /* 0x040fe40007fbe0ff */
[----:B------:R-:W-:Y:S02]  /*3080*/  LOP3.LUT R8, R21, 0x20, RZ, 0xfc, !PT ;  /* 0x0000002015087812 */ /* 0x000fe400078efcff */
[----:B------:R-:W-:Y:S02]  /*3090*/  ISETP.GE.AND P3, PT, R3, UR10, PT ;  /* 0x0000000a03007c0c */ /* 0x000fe4000bf66270 */
[----:B------:R-:W-:Y:S02]  /*30a0*/  PRMT R17, RZ, 0x7610, R17 ;  /* 0x00007610ff117816 */ /* 0x000fe40000000011 */
[----:B------:R-:W-:Y:S02]  /*30b0*/  LEA.HI.X.SX32 R3, R54, R33, 0x1, P5 ;  /* 0x0000002136037211 */ /* 0x000fe400028f0eff */
[----:B------:R-:W-:-:S02]  /*30c0*/  LOP3.LUT R9, R21, 0x28, RZ, 0xfc, !PT ;  /* 0x0000002815097812 */ /* 0x000fc400078efcff */
[----:B------:R-:W-:Y:S01]  /*30d0*/  ISETP.GE.AND P2, PT, R8, UR10, PT ;  /* 0x0000000a08007c0c */ /* 0x000fe2000bf46270 */
[----:B------:R-:W2:Y:S01]  /*30e0*/  @!P0 LDG.E.U8 R17, desc[UR12][R2.64] ;  /* 0x0000000c02118981 */ /* 0x000ea2000c1e1100 */
[C---:B------:R-:W-:Y:S02]  /*30f0*/  IADD3 R8, P5, PT, R48.reuse, R23, RZ ;  /* 0x0000001730087210 */ /* 0x040fe40007fbe0ff */
[----:B------:R-:W-:Y:S02]  /*3100*/  LOP3.LUT R10, R21, 0x30, RZ, 0xfc, !PT ;  /* 0x00000030150a7812 */ /* 0x000fe400078efcff */
[----:B------:R-:W-:Y:S02]  /*3110*/  ISETP.GE.AND P1, PT, R9, UR10, PT ;  /* 0x0000000a09007c0c */ /* 0x000fe4000bf26270 */
[----:B------:R-:W-:Y:S02]  /*3120*/  LEA.HI.X.SX32 R9, R48, R33, 0x1, P5 ;  /* 0x0000002130097211 */ /* 0x000fe400028f0eff */
[----:B------:R-:W-:-:S02]  /*3130*/  ISETP.GE.AND P0, PT, R10, UR10, PT ;  /* 0x0000000a0a007c0c */ /* 0x000fc4000bf06270 */
[C---:B------:R-:W-:Y:S02]  /*3140*/  IADD3 R10, P5, PT, R46.reuse, R23, RZ ;  /* 0x000000172e0a7210 */ /* 0x040fe40007fbe0ff */
[----:B------:R-:W-:Y:S02]  /*3150*/  PRMT R16, RZ, 0x7610, R16 ;  /* 0x00007610ff107816 */ /* 0x000fe40000000010 */
[----:B------:R-:W-:Y:S02]  /*3160*/  LEA.HI.X.SX32 R11, R46, R33, 0x1, P5 ;  /* 0x000000212e0b7211 */ /* 0x000fe400028f0eff */
[-C--:B------:R-:W-:Y:S02]  /*3170*/  IADD3 R14, P5, PT, R42, R23.reuse, RZ ;  /* 0x000000172a0e7210 */ /* 0x080fe40007fbe0ff */
[----:B------:R0:W3:Y:S01]  /*3180*/  @!P6 LDG.E.U8 R16, desc[UR12][R8.64] ;  /* 0x0000000c0810e981 */ /* 0x0000e2000c1e1100 */
[----:B------:R-:W-:Y:S02]  /*3190*/  PRMT R53, RZ, 0x7610, R53 ;  /* 0x00007610ff357816 */ /* 0x000fe40000000035 */
[----:B------:R-:W-:-:S02]  /*31a0*/  IADD3 R12, P6, PT, R44, R23, RZ ;  /* 0x000000172c0c7210 */ /* 0x000fc40007fde0ff */
[-C--:B------:R-:W-:Y:S02]  /*31b0*/  LEA.HI.X.SX32 R15, R42, R33.reuse, 0x1, P5 ;  /* 0x000000212a0f7211 */ /* 0x080fe400028f0eff */
[----:B------:R-:W-:Y:S02]  /*31c0*/  PRMT R70, RZ, 0x7610, R70 ;  /* 0x00007610ff467816 */ /* 0x000fe40000000046 */
[----:B------:R-:W-:Y:S01]  /*31d0*/  LEA.HI.X.SX32 R13, R44, R33, 0x1, P6 ;  /* 0x000000212c0d7211 */ /* 0x000fe200030f0eff */
[----:B------:R-:W4:Y:S01]  /*31e0*/  @!P2 LDG.E.U8 R53, desc[UR12][R14.64] ;  /* 0x0000000c0e35a981 */ /* 0x000f22000c1e1100 */
[----:B0-----:R-:W-:Y:S02]  /*31f0*/  IADD3 R8, P2, PT, R38, R23, RZ ;  /* 0x0000001726087210 */ /* 0x001fe40007f5e0ff */
[----:B------:R-:W-:Y:S01]  /*3200*/  PRMT R19, RZ, 0x7610, R19 ;  /* 0x00007610ff137816 */ /* 0x000fe20000000013 */
[----:B------:R0:W5:Y:S01]  /*3210*/  @!P3 LDG.E.U8 R70, desc[UR12][R12.64] ;  /* 0x0000000c0c46b981 */ /* 0x000162000c1e1100 */
[----:B------:R-:W-:-:S02]  /*3220*/  PRMT R55, RZ, 0x7610, R55 ;  /* 0x00007610ff377816 */ /* 0x000fc40000000037 */
[----:B------:R-:W-:Y:S02]  /*3230*/  IADD3 R2, P3, PT, R40, R23, RZ ;  /* 0x0000001728027210 */ /* 0x000fe40007f7e0ff */
[-C--:B------:R-:W-:Y:S01]  /*3240*/  LEA.HI.X.SX32 R9, R38, R33.reuse, 0x1, P2 ;  /* 0x0000002126097211 */ /* 0x080fe200010f0eff */
[----:B------:R1:W3:Y:S01]  /*3250*/  @!P4 LDG.E.U8 R19, desc[UR12][R10.64] ;  /* 0x0000000c0a13c981 */ /* 0x0002e2000c1e1100 */
[----:B------:R-:W-:Y:S02]  /*3260*/  PRMT R72, RZ, 0x7610, R72 ;  /* 0x00007610ff487816 */ /* 0x000fe40000000048 */
[----:B------:R-:W-:Y:S01]  /*3270*/  LEA.HI.X.SX32 R3, R40, R33, 0x1, P3 ;  /* 0x0000002128037211 */ /* 0x000fe200018f0eff */
[----:B------:R-:W5:Y:S01]  /*3280*/  @!P0 LDG.E.U8 R55, desc[UR12][R8.64] ;  /* 0x0000000c08378981 */ /* 0x000f62000c1e1100 */
[----:B------:R-:W-:Y:S02]  /*3290*/  ISETP.GE.AND P4, PT, R87, UR10, PT ;  /* 0x0000000a57007c0c */ /* 0x000fe4000bf86270 */
[----:B------:R-:W-:Y:S01]  /*32a0*/  ISETP.GE.AND P3, PT, R89, UR10, PT ;  /* 0x0000000a59007c0c */ /* 0x000fe2000bf66270 */
[----:B------:R1:W5:Y:S01]  /*32b0*/  @!P1 LDG.E.U8 R72, desc[UR12][R2.64] ;  /* 0x0000000c02489981 */ /* 0x000362000c1e1100 */
[----:B0-----:R-:W-:-:S02]  /*32c0*/  IADD3 R12, P0, PT, R68, R23, RZ ;  /* 0x00000017440c7210 */ /* 0x001fc40007f1e0ff */
[----:B------:R-:W-:Y:S02]  /*32d0*/  ISETP.GE.AND P2, PT, R91, UR10, PT ;  /* 0x0000000a5b007c0c */ /* 0x000fe4000bf46270 */
[----:B-1----:R-:W-:Y:S02]  /*32e0*/  IADD3 R10, P1, PT, R52, R23, RZ ;  /* 0x00000017340a7210 */ /* 0x002fe40007f3e0ff */
[----:B------:R-:W-:Y:S02]  /*32f0*/  LEA.HI.X.SX32 R13, R68, R33, 0x1, P0 ;  /* 0x00000021440d7211 */ /* 0x000fe400000f0eff */
[----:B------:R-:W-:Y:S02]  /*3300*/  IADD3 R2, P0, PT, R66, R23, RZ ;  /* 0x0000001742027210 */ /* 0x000fe40007f1e0ff */
[----:B------:R-:W-:Y:S02]  /*3310*/  PRMT R74, RZ, 0x7610, R74 ;  /* 0x00007610ff4a7816 */ /* 0x000fe4000000004a */
[----:B------:R-:W-:-:S02]  /*3320*/  PRMT R57, RZ, 0x7610, R57 ;  /* 0x00007610ff397816 */ /* 0x000fc40000000039 */
[-C--:B------:R-:W-:Y:S02]  /*3330*/  LEA.HI.X.SX32 R11, R52, R33.reuse, 0x1, P1 ;  /* 0x00000021340b7211 */ /* 0x080fe400008f0eff */
[----:B------:R-:W-:Y:S02]  /*3340*/  PRMT R76, RZ, 0x7610, R76 ;  /* 0x00007610ff4c7816 */ /* 0x000fe4000000004c */
[----:B------:R-:W-:Y:S01]  /*3350*/  LEA.HI.X.SX32 R3, R66, R33, 0x1, P0 ;  /* 0x0000002142037211 */ /* 0x000fe200000f0eff */
[----:B------:R0:W5:Y:S01]  /*3360*/  @!P4 LDG.E.U8 R74, desc[UR12][R10.64] ;  /* 0x0000000c0a4ac981 */ /* 0x000162000c1e1100 */
[----:B------:R-:W-:Y:S02]  /*3370*/  ISETP.GE.AND P0, PT, R97, UR10, PT ;  /* 0x0000000a61007c0c */ /* 0x000fe4000bf06270 */
[----:B------:R-:W-:Y:S01]  /*3380*/  ISETP.GE.AND P1, PT, R93, UR10, PT ;  /* 0x0000000a5d007c0c */ /* 0x000fe2000bf26270 */
[----:B------:R1:W5:Y:S01]  /*3390*/  @!P3 LDG.E.U8 R57, desc[UR12][R12.64] ;  /* 0x0000000c0c39b981 */ /* 0x000362000c1e1100 */
[----:B------:R-:W-:-:S03]  /*33a0*/  IADD3 R8, P3, PT, R64, R23, RZ ;  /* 0x0000001740087210 */ /* 0x000fc60007f7e0ff */
[----:B------:R1:W5:Y:S01]  /*33b0*/  @!P2 LDG.E.U8 R76, desc[UR12][R2.64] ;  /* 0x0000000c024ca981 */ /* 0x000362000c1e1100 */
[----:B------:R-:W-:Y:S02]  /*33c0*/  ISETP.GE.AND P2, PT, R101, UR10, PT ;  /* 0x0000000a65007c0c */ /* 0x000fe4000bf46270 */
[----:B0-----:R-:W-:Y:S02]  /*33d0*/  IADD3 R10, P4, PT, R60, R23, RZ ;  /* 0x000000173c0a7210 */ /* 0x001fe40007f9e0ff */
[----:B------:R-:W-:Y:S02]  /*33e0*/  PRMT R61, RZ, 0x7610, R61 ;  /* 0x00007610ff3d7816 */ /* 0x000fe4000000003d */
[----:B------:R-:W-:Y:S02]  /*33f0*/  PRMT R59, RZ, 0x7610, R59 ;  /* 0x00007610ff3b7816 */ /* 0x000fe4000000003b */
[-C--:B------:R-:W-:Y:S02]  /*3400*/  LEA.HI.X.SX32 R9, R64, R33.reuse, 0x1, P3 ;  /* 0x0000002140097211 */ /* 0x080fe400018f0eff */
[----:B------:R-:W-:-:S02]  /*3410*/  LEA.HI.X.SX32 R11, R60, R33, 0x1, P4 ;  /* 0x000000213c0b7211 */ /* 0x000fc400020f0eff */
[C---:B-1----:R-:W-:Y:S01]  /*3420*/  IADD3 R12, P3, PT, R56.reuse, R23, RZ ;  /* 0x00000017380c7210 */ /* 0x042fe20007f7e0ff */
[----:B------:R0:W5:Y:S01]  /*3430*/  @!P1 LDG.E.U8 R59, desc[UR12][R8.64] ;  /* 0x0000000c083b9981 */ /* 0x000162000c1e1100 */
[----:B------:R-:W-:Y:S02]  /*3440*/  PRMT R63, RZ, 0x7610, R63 ;  /* 0x00007610ff3f7816 */ /* 0x000fe4000000003f */
[----:B------:R-:W-:Y:S01]  /*3450*/  LEA.HI.X.SX32 R13, R56, R33, 0x1, P3 ;  /* 0x00000021380d7211 */ /* 0x000fe200018f0eff */
[----:B------:R-:W5:Y:S01]  /*3460*/  @!P0 LDG.E.U8 R61, desc[UR12][R10.64] ;  /* 0x0000000c0a3d8981 */ /* 0x000f62000c1e1100 */
[----:B------:R-:W-:Y:S02]  /*3470*/  IADD3 R2, P0, PT, R62, R23, RZ ;  /* 0x000000173e027210 */ /* 0x000fe40007f1e0ff */
[----:B------:R-:W-:Y:S01]  /*3480*/  ISETP.GE.AND P1, PT, R95, UR10, PT ;  /* 0x0000000a5f007c0c */ /* 0x000fe2000bf26270 */
[----:B------:R-:W5:Y:S01]  /*3490*/  @!P2 LDG.E.U8 R63, desc[UR12][R12.64] ;  /* 0x0000000c0c3fa981 */ /* 0x000f62000c1e1100 */
[----:B------:R-:W-:-:S02]  /*34a0*/  ISETP.GE.AND P3, PT, R99, UR10, PT ;  /* 0x0000000a63007c0c */ /* 0x000fc4000bf66270 */
[----:B------:R-:W-:Y:S02]  /*34b0*/  ISETP.GE.AND P4, PT, R103, UR10, PT ;  /* 0x0000000a67007c0c */ /* 0x000fe4000bf86270 */
[----:B------:R-:W-:Y:S02]  /*34c0*/  LEA.HI.X.SX32 R3, R62, R33, 0x1, P0 ;  /* 0x000000213e037211 */ /* 0x000fe400000f0eff */
[-C--:B0-----:R-:W-:Y:S02]  /*34d0*/  IADD3 R8, P2, PT, R58, R23.reuse, RZ ;  /* 0x000000173a087210 */ /* 0x081fe40007f5e0ff */
[----:B------:R-:W-:Y:S02]  /*34e0*/  IADD3 R14, P0, PT, R50, R23, RZ ;  /* 0x00000017320e7210 */ /* 0x000fe40007f1e0ff */
[----:B------:R-:W-:Y:S02]  /*34f0*/  PRMT R78, RZ, 0x7610, R78 ;  /* 0x00007610ff4e7816 */ /* 0x000fe4000000004e */
[----:B------:R-:W-:-:S02]  /*3500*/  PRMT R80, RZ, 0x7610, R80 ;  /* 0x00007610ff507816 */ /* 0x000fc40000000050 */
[----:B------:R-:W-:Y:S02]  /*3510*/  PRMT R82, RZ, 0x7610, R82 ;  /* 0x00007610ff527816 */ /* 0x000fe40000000052 */
[-C--:B------:R-:W-:Y:S01]  /*3520*/  LEA.HI.X.SX32 R9, R58, R33.reuse, 0x1, P2 ;  /* 0x000000213a097211 */ /* 0x080fe200010f0eff */
[----:B------:R-:W5:Y:S01]  /*3530*/  @!P1 LDG.E.U8 R78, desc[UR12][R2.64] ;  /* 0x0000000c024e9981 */ /* 0x000f62000c1e1100 */
[----:B------:R-:W-:-:S03]  /*3540*/  LEA.HI.X.SX32 R15, R50, R33, 0x1, P0 ;  /* 0x00000021320f7211 */ /* 0x000fc600000f0eff */
[----:B------:R-:W5:Y:S04]  /*3550*/  @!P3 LDG.E.U8 R80, desc[UR12][R8.64] ;  /* 0x0000000c0850b981 */ /* 0x000f68000c1e1100 */
[----:B------:R0:W5:Y:S01]  /*3560*/  @!P4 LDG.E.U8 R82, desc[UR12][R14.64] ;  /* 0x0000000c0e52c981 */ /* 0x000162000c1e1100 */
[----:B------:R-:W-:Y:S01]  /*3570*/  BAR.SYNC.DEFER_BLOCKING 0x0 ;  /* 0x0000000000007b1d */ /* 0x000fe20000010000 */
[----:B------:R-:W-:Y:S02]  /*3580*/  ISETP.GE.AND P0, PT, R36, UR10, PT ;  /* 0x0000000a24007c0c */ /* 0x000fe4000bf06270 */
[C---:B------:R-:W-:Y:S02]  /*3590*/  IADD3 R18, P1, PT, R37.reuse, UR16, RZ ;  /* 0x0000001025127c10 */ /* 0x040fe4000ff3e0ff */
[----:B0-----:R-:W-:-:S02]  /*35a0*/  IADD3 R14, P2, PT, R37, UR15, RZ ;  /* 0x0000000f250e7c10 */ /* 0x001fc4000ff5e0ff */
[----:B------:R-:W-:Y:S02]  /*35b0*/  IADD3 R2, P3, PT, R37, UR8, RZ ;  /* 0x0000000825027c10 */ /* 0x000fe4000ff7e0ff */
[----:B------:R-:W-:Y:S02]  /*35c0*/  IADD3.X R15, PT, PT, R25, UR69, RZ, P2, !PT ;  /* 0x00000045190f7c10 */ /* 0x000fe400097fe4ff */
[----:B------:R-:W-:Y:S02]  /*35d0*/  IADD3 R10, P2, PT, R37, UR7, RZ ;  /* 0x00000007250a7c10 */ /* 0x000fe4000ff5e0ff */
[----:B------:R-:W-:Y:S02]  /*35e0*/  PRMT R114, RZ, 0x7610, R114 ;  /* 0x00007610ff727816 */ /* 0x000fe40000000072 */
[----:B------:R-:W-:Y:S02]  /*35f0*/  PRMT R8, RZ, 0x7610, R8 ;  /* 0x00007610ff087816 */ /* 0x000fe40000000008 */
[----:B------:R-:W-:-:S02]  /*3600*/  IADD3.X R11, PT, PT, R25, UR67, RZ, P2, !PT ;  /* 0x00000043190b7c10 */ /* 0x000fc400097fe4ff */
[----:B------:R-:W-:Y:S02]  /*3610*/  IADD3.X R3, PT, PT, R25, UR66, RZ, P3, !PT ;  /* 0x0000004219037c10 */ /* 0x000fe40009ffe4ff */
[----:B------:R-:W-:Y:S02]  /*3620*/  PRMT R122, RZ, 0x7610, R122 ;  /* 0x00007610ff7a7816 */ /* 0x000fe4000000007a */
[----:B------:R-:W-:Y:S02]  /*3630*/  PRMT R9, RZ, 0x7610, R9 ;  /* 0x00007610ff097816 */ /* 0x000fe40000000009 */
[----:B------:R-:W-:Y:S02]  /*3640*/  PRMT R12, RZ, 0x7610, R12 ;  /* 0x00007610ff0c7816 */ /* 0x000fe4000000000c */
[----:B------:R-:W-:Y:S02]  /*3650*/  PRMT R118, RZ, 0x7610, R118 ;  /* 0x00007610ff767816 */ /* 0x000fe40000000076 */
[----:B------:R-:W-:-:S02]  /*3660*/  PRMT R116, RZ, 0x7610, R116 ;  /* 0x00007610ff747816 */ /* 0x000fc40000000074 */
[----:B------:R-:W-:Y:S02]  /*3670*/  PRMT R112, RZ, 0x7610, R112 ;  /* 0x00007610ff707816 */ /* 0x000fe40000000070 */
        /* <DEDUP_REMOVED lines=15> */
[----:B------:R-:W-:Y:S01]  /*3770*/  PRMT R137, RZ, 0x7610, R137 ;  /* 0x00007610ff897816 */ /* 0x000fe20000000089 */
[----:B--2---:R-:W-:Y:S04]  /*3780*/  STS.U8 [R36+UR4], R17 ;  /* 0x0000001124007988 */ /* 0x004fe80008000004 */
[----:B----4-:R-:W-:Y:S04]  /*3790*/  STS.U8 [R36+UR4+0x200], R53 ;  /* 0x0002003524007988 */ /* 0x010fe80008000004 */
[----:B---3--:R0:W-:Y:S04]  /*37a0*/  STS.U8 [R36+UR4+0x100], R19 ;  /* 0x0001001324007988 */ /* 0x0081e80008000004 */
[----:B-----5:R-:W-:Y:S01]  /*37b0*/  STS.U8 [R36+UR4+0x300], R55 ;  /* 0x0003003724007988 */ /* 0x020fe20008000004 */
[----:B0-----:R-:W-:-:S03]  /*37c0*/  IADD3.X R19, PT, PT, R25, UR70, RZ, P1, !PT ;  /* 0x0000004619137c10 */ /* 0x001fc60008ffe4ff */
[----:B------:R-:W-:Y:S04]  /*37d0*/  STS.U8 [R36+UR4+0x400], R57 ;  /* 0x0004003924007988 */ /* 0x000fe80008000004 */
[----:B------:R-:W-:Y:S04]  /*37e0*/  STS.U8 [R36+UR4+0x500], R59 ;  /* 0x0005003b24007988 */ /* 0x000fe80008000004 */
[----:B------:R-:W-:Y:S04]  /*37f0*/  STS.U8 [R36+UR4+0x600], R61 ;  /* 0x0006003d24007988 */ /* 0x000fe80008000004 */
[----:B------:R-:W-:Y:S04]  /*3800*/  STS.U8 [R36+UR4+0x700], R63 ;  /* 0x0007003f24007988 */ /* 0x000fe80008000004 */
[----:B------:R-:W-:Y:S04]  /*3810*/  STS.U8 [R39+UR4+0x80], R16 ;  /* 0x0000801027007988 */ /* 0x000fe80008000004 */
[----:B------:R0:W-:Y:S04]  /*3820*/  STS.U8 [R39+UR4+0x180], R70 ;  /* 0x0001804627007988 */ /* 0x0001e80008000004 */
[----:B------:R-:W-:Y:S04]  /*3830*/  STS.U8 [R39+UR4+0x280], R72 ;  /* 0x0002804827007988 */ /* 0x000fe80008000004 */
[----:B------:R-:W-:Y:S04]  /*3840*/  STS.U8 [R39+UR4+0x380], R74 ;  /* 0x0003804a27007988 */ /* 0x000fe80008000004 */
[----:B------:R-:W-:Y:S04]  /*3850*/  STS.U8 [R39+UR4+0x480], R76 ;  /* 0x0004804c27007988 */ /* 0x000fe80008000004 */
[----:B------:R1:W-:Y:S04]  /*3860*/  STS.U8 [R39+UR4+0x580], R78 ;  /* 0x0005804e27007988 */ /* 0x0003e80008000004 */
[----:B------:R2:W-:Y:S04]  /*3870*/  STS.U8 [R39+UR4+0x680], R80 ;  /* 0x0006805027007988 */ /* 0x0005e80008000004 */
[----:B------:R-:W-:Y:S01]  /*3880*/  STS.U8 [R39+UR4+0x780], R82 ;  /* 0x0007805227007988 */ /* 0x000fe20008000004 */
[----:B------:R-:W-:Y:S01]  /*3890*/  BAR.SYNC.DEFER_BLOCKING 0x0 ;  /* 0x0000000000007b1d */ /* 0x000fe20000010000 */
[----:B0-----:R-:W-:-:S02]  /*38a0*/  IADD3 R70, P1, PT, R37, UR14, RZ ;  /* 0x0000000e25467c10 */ /* 0x001fc4000ff3e0ff */
[----:B------:R-:W-:Y:S02]  /*38b0*/  PRMT R16, RZ, 0x7610, R16 ;  /* 0x00007610ff107816 */ /* 0x000fe40000000010 */
[----:B------:R-:W-:Y:S02]  /*38c0*/  IADD3.X R71, PT, PT, R25, UR68, RZ, P1, !PT ;  /* 0x0000004419477c10 */ /* 0x000fe40008ffe4ff */
[C---:B-1----:R-:W-:Y:S02]  /*38d0*/  IADD3 R78, P1, PT, R37.reuse, UR39, RZ ;  /* 0x00000027254e7c10 */ /* 0x042fe4000ff3e0ff */
[C---:B------:R-:W-:Y:S02]  /*38e0*/  IADD3 R76, P2, PT, R37.reuse, UR38, RZ ;  /* 0x00000026254c7c10 */ /* 0x040fe4000ff5e0ff */
[----:B------:R-:W-:Y:S02]  /*38f0*/  IADD3 R74, P3, PT, R37, UR37, RZ ;  /* 0x00000025254a7c10 */ /* 0x000fe4000ff7e0ff */
[----:B------:R-:W-:-:S02]  /*3900*/  IADD3.X R79, PT, PT, R25, UR65, RZ, P1, !PT ;  /* 0x00000041194f7c10 */ /* 0x000fc40008ffe4ff */
[C---:B------:R-:W-:Y:S02]  /*3910*/  IADD3.X R77, PT, PT, R25.reuse, UR64, RZ, P2, !PT ;  /* 0x00000040194d7c10 */ /* 0x040fe400097fe4ff */
[----:B------:R-:W-:Y:S02]  /*3920*/  IADD3.X R75, PT, PT, R25, UR63, RZ, P3, !PT ;  /* 0x0000003f194b7c10 */ /* 0x000fe40009ffe4ff */
[----:B------:R-:W-:Y:S01]  /*3930*/  IADD3 R72, P1, PT, R37, UR36, RZ ;  /* 0x0000002425487c10 */ /* 0x000fe2000ff3e0ff */
[----:B------:R0:W3:Y:S04]  /*3940*/  @!P0 LDG.E.U8 R114, desc[UR12][R18.64] ;  /* 0x0000000c12728981 */ /* 0x0000e8000c1e1100 */
[----:B------:R1:W4:Y:S04]  /*3950*/  @!P0 LDG.E.U8 R8, desc[UR12][R70.64] ;  /* 0x0000000c46088981 */ /* 0x000328000c1e1100 */
[----:B------:R5:W3:Y:S01]  /*3960*/  @!P0 LDG.E.U8 R16, desc[UR12][R2.64] ;  /* 0x0000000c02108981 */ /* 0x000ae2000c1e1100 */
[----:B0-----:R-:W-:-:S03]  /*3970*/  PRMT R18, RZ, 0x7610, R18 ;  /* 0x00007610ff127816 */ /* 0x001fc60000000012 */
[----:B------:R0:W3:Y:S01]  /*3980*/  @!P0 LDG.E.U8 R122, desc[UR12][R14.64] ;  /* 0x0000000c0e7a8981 */ /* 0x0000e2000c1e1100 */
[----:B-1----:R-:W-:-:S03]  /*3990*/  IADD3 R70, P2, PT, R37, UR35, RZ ;  /* 0x0000002325467c10 */ /* 0x002fc6000ff5e0ff */
[----:B------:R1:W3:Y:S01]  /*39a0*/  @!P0 LDG.E.U8 R18, desc[UR12][R78.64] ;  /* 0x0000000c4e128981 */ /* 0x0002e2000c1e1100 */
[----:B-----5:R-:W-:-:S03]  /*39b0*/  IADD3 R2, P3, PT, R37, UR34, RZ ;  /* 0x0000002225027c10 */ /* 0x020fc6000ff7e0ff */
[----:B------:R5:W3:Y:S01]  /*39c0*/  @!P0 LDG.E.U8 R9, desc[UR12][R76.64] ;  /* 0x0000000c4c098981 */ /* 0x000ae2000c1e1100 */
[C---:B------:R-:W-:Y:S02]  /*39d0*/  IADD3.X R73, PT, PT, R25.reuse, UR62, RZ, P1, !PT ;  /* 0x0000003e19497c10 */ /* 0x040fe40008ffe4ff */
[----:B0-----:R-:W-:Y:S01]  /*39e0*/  PRMT R14, RZ, 0x7610, R14 ;  /* 0x00007610ff0e7816 */ /* 0x001fe2000000000e */
[----:B------:R0:W3:Y:S01]  /*39f0*/  @!P0 LDG.E.U8 R12, desc[UR12][R10.64] ;  /* 0x0000000c0a0c8981 */ /* 0x0000e2000c1e1100 */
[----:B------:R-:W-:Y:S02]  /*3a00*/  PRMT R15, RZ, 0x7610, R15 ;  /* 0x00007610ff0f7816 */ /* 0x000fe4000000000f */
[C---:B------:R-:W-:Y:S01]  /*3a10*/  IADD3.X R71, PT, PT, R25.reuse, UR61, RZ, P2, !PT ;  /* 0x0000003d19477c10 */ /* 0x040fe200097fe4ff */
[----:B------:R-:W-:Y:S01]  /*3a20*/  LDS.U8 R123, [R27+UR4] ;  /* 0x000000041b7b7984 */ /* 0x000fe20008000000 */
[----:B------:R-:W-:Y:S02]  /*3a30*/  IADD3.X R3, PT, PT, R25, UR60, RZ, P3, !PT ;  /* 0x0000003c19037c10 */ /* 0x000fe40009ffe4ff */
[C---:B-1----:R-:W-:Y:S01]  /*3a40*/  IADD3 R78, P2, PT, R37.reuse, UR32, RZ ;  /* 0x00000020254e7c10 */ /* 0x042fe2000ff5e0ff */
[----:B------:R1:W3:Y:S01]  /*3a50*/  @!P0 LDG.E.U8 R14, desc[UR12][R72.64] ;  /* 0x0000000c480e8981 */ /* 0x0002e2000c1e1100 */
[----:B-----5:R-:W-:-:S02]  /*3a60*/  IADD3 R76, P3, PT, R37, UR31, RZ ;  /* 0x0000001f254c7c10 */ /* 0x020fc4000ff7e0ff */
[----:B0-----:R-:W-:Y:S01]  /*3a70*/  PRMT R10, RZ, 0x7610, R10 ;  /* 0x00007610ff0a7816 */ /* 0x001fe2000000000a */
[----:B------:R0:W5:Y:S01]  /*3a80*/  @!P0 LDG.E.U8 R118, desc[UR12][R70.64] ;  /* 0x0000000c46768981 */ /* 0x000162000c1e1100 */
[----:B--2---:R-:W-:Y:S02]  /*3a90*/  IADD3 R80, P1, PT, R37, UR33, RZ ;  /* 0x0000002125507c10 */ /* 0x004fe4000ff3e0ff */
[C---:B------:R-:W-:Y:S01]  /*3aa0*/  IADD3.X R79, PT, PT, R25.reuse, UR58, RZ, P2, !PT ;  /* 0x0000003a194f7c10 */ /* 0x040fe200097fe4ff */
[----:B------:R2:W3:Y:S01]  /*3ab0*/  @!P0 LDG.E.U8 R15, desc[UR12][R74.64] ;  /* 0x0000000c4a0f8981 */ /* 0x0004e2000c1e1100 */
[C---:B------:R-:W-:Y:S02]  /*3ac0*/  IADD3.X R77, PT, PT, R25.reuse, UR57, RZ, P3, !PT ;  /* 0x00000039194d7c10 */ /* 0x040fe40009ffe4ff */
[----:B------:R-:W-:Y:S01]  /*3ad0*/  IADD3.X R81, PT, PT, R25, UR59, RZ, P1, !PT ;  /* 0x0000003b19517c10 */ /* 0x000fe20008ffe4ff */
[----:B------:R2:W3:Y:S01]  /*3ae0*/  @!P0 LDG.E.U8 R10, desc[UR12][R2.64] ;  /* 0x0000000c020a8981 */ /* 0x0004e2000c1e1100 */
[----:B-1----:R-:W-:-:S02]  /*3af0*/  IADD3 R72, P2, PT, R37, UR28, RZ ;  /* 0x0000001c25487c10 */ /* 0x002fc4000ff5e0ff */
[C---:B0-----:R-:W-:Y:S01]  /*3b00*/  IADD3 R70, P3, PT, R37.reuse, UR27, RZ ;  /* 0x0000001b25467c10 */ /* 0x041fe2000ff7e0ff */
[----:B------:R0:W3:Y:S01]  /*3b10*/  @!P0 LDG.E.U8 R116, desc[UR12][R78.64] ;  /* 0x0000000c4e748981 */ /* 0x0000e2000c1e1100 */
[----:B--2---:R-:W-:-:S03]  /*3b20*/  IADD3 R74, P1, PT, R37, UR30, RZ ;  /* 0x0000001e254a7c10 */ /* 0x004fc6000ff3e0ff */
[----:B------:R1:W2:Y:S01]  /*3b30*/  @!P0 LDG.E.U8 R112, desc[UR12][R76.64] ;  /* 0x0000000c4c708981 */ /* 0x0002a2000c1e1100 */
[C---:B------:R-:W-:Y:S02]  /*3b40*/  IADD3.X R73, PT, PT, R25.reuse, UR54, RZ, P2, !PT ;  /* 0x0000003619497c10 */ /* 0x040fe400097fe4ff */
[----:B------:R-:W-:Y:S01]  /*3b50*/  PRMT R2, RZ, 0x7610, R2 ;  /* 0x00007610ff027816 */ /* 0x000fe20000000002 */
[----:B------:R1:W2:Y:S01]  /*3b60*/  @!P0 LDG.E.U8 R110, desc[UR12][R80.64] ;  /* 0x0000000c506e8981 */ /* 0x0002a2000c1e1100 */
[----:B------:R-:W-:Y:S02]  /*3b70*/  PRMT R3, RZ, 0x7610, R3 ;  /* 0x00007610ff037816 */ /* 0x000fe40000000003 */
[C---:B------:R-:W-:Y:S01]  /*3b80*/  IADD3.X R71, PT, PT, R25.reuse, UR53, RZ, P3, !PT ;  /* 0x0000003519477c10 */ /* 0x040fe20009ffe4ff */
[----:B------:R-:W2:Y:S01]  /*3b90*/  LDS.U8 R154, [R27+UR4+0x10] ;  /* 0x000010041b9a7984 */ /* 0x000ea20008000000 */
[----:B------:R-:W-:Y:S02]  /*3ba0*/  IADD3.X R75, PT, PT, R25, UR56, RZ, P1, !PT ;  /* 0x00000038194b7c10 */ /* 0x000fe40008ffe4ff */
[C---:B0-----:R-:W-:Y:S01]  /*3bb0*/  IADD3 R78, P2, PT, R37.reuse, UR25, RZ ;  /* 0x00000019254e7c10 */ /* 0x041fe2000ff5e0ff */
[----:B------:R0:W2:Y:S01]  /*3bc0*/  @!P0 LDG.E.U8 R2, desc[UR12][R72.64] ;  /* 0x0000000c48028981 */ /* 0x0000a2000c1e1100 */
[----:B-1----:R-:W-:-:S02]  /*3bd0*/  IADD3 R76, P3, PT, R37, UR24, RZ ;  /* 0x00000018254c7c10 */ /* 0x002fc4000ff7e0ff */
[----:B------:R-:W-:Y:S01]  /*3be0*/  IADD3 R80, P1, PT, R37, UR26, RZ ;  /* 0x0000001a25507c10 */ /* 0x000fe2000ff3e0ff */
[----:B------:R1:W2:Y:S01]  /*3bf0*/  @!P0 LDG.E.U8 R120, desc[UR12][R70.64] ;  /* 0x0000000c46788981 */ /* 0x0002a2000c1e1100 */
[C---:B------:R-:W-:Y:S02]  /*3c00*/  IADD3.X R79, PT, PT, R25.reuse, UR51, RZ, P2, !PT ;  /* 0x00000033194f7c10 */ /* 0x040fe400097fe4ff */
[C---:B------:R-:W-:Y:S01]  /*3c10*/  IADD3.X R77, PT, PT, R25.reuse, UR50, RZ, P3, !PT ;  /* 0x00000032194d7c10 */ /* 0x040fe20009ffe4ff */
[----:B------:R1:W2:Y:S01]  /*3c20*/  @!P0 LDG.E.U8 R3, desc[UR12][R74.64] ;  /* 0x0000000c4a038981 */ /* 0x0002a2000c1e1100 */
[----:B------:R-:W-:Y:S02]  /*3c30*/  IADD3.X R81, PT, PT, R25, UR52, RZ, P1, !PT ;  /* 0x0000003419517c10 */ /* 0x000fe40008ffe4ff */
[C---:B0-----:R-:W-:Y:S01]  /*3c40*/  IADD3 R72, P2, PT, R37.reuse, UR22, RZ ;  /* 0x0000001625487c10 */ /* 0x041fe2000ff5e0ff */
[----:B------:R-:W2:Y:S01]  /*3c50*/  @!P0 LDG.E.U8 R126, desc[UR12][R78.64] ;  /* 0x0000000c4e7e8981 */ /* 0x000ea2000c1e1100 */
[----:B-1----:R-:W-:-:S03]  /*3c60*/  IADD3 R70, P3, PT, R37, UR20, RZ ;  /* 0x0000001425467c10 */ /* 0x002fc6000ff7e0ff */
[----:B------:R0:W2:Y:S01]  /*3c70*/  @!P0 LDG.E.U8 R128, desc[UR12][R76.64] ;  /* 0x0000000c4c808981 */ /* 0x0000a2000c1e1100 */
[----:B------:R-:W-:Y:S02]  /*3c80*/  IADD3 R74, P1, PT, R37, UR23, RZ ;  /* 0x00000017254a7c10 */ /* 0x000fe4000ff3e0ff */
[----:B------:R-:W-:Y:S01]  /*3c90*/  PRMT R11, RZ, 0x7610, R11 ;  /* 0x00007610ff0b7816 */ /* 0x000fe2000000000b */
[----:B------:R1:W2:Y:S01]  /*3ca0*/  @!P0 LDG.E.U8 R124, desc[UR12][R80.64] ;  /* 0x0000000c507c8981 */ /* 0x0002a2000c1e1100 */
[C---:B------:R-:W-:Y:S02]  /*3cb0*/  IADD3.X R73, PT, PT, R25.reuse, UR48, RZ, P2, !PT ;  /* 0x0000003019497c10 */ /* 0x040fe400097fe4ff */
[C---:B------:R-:W-:Y:S01]  /*3cc0*/  IADD3.X R71, PT, PT, R25.reuse, UR46, RZ, P3, !PT ;  /* 0x0000002e19477c10 */ /* 0x040fe20009ffe4ff */
[----:B------:R-:W-:Y:S01]  /*3cd0*/  LDS.U8 R121, [R27+UR4+0x20] ;  /* 0x000020041b797984 */ /* 0x000fe20008000000 */
[----:B------:R-:W-:Y:S02]  /*3ce0*/  IADD3.X R75, PT, PT, R25, UR49, RZ, P1, !PT ;  /* 0x00000031194b7c10 */ /* 0x000fe40008ffe4ff */
[C---:B0-----:R-:W-:Y:S01]  /*3cf0*/  IADD3 R76, P3, PT, R37.reuse, R31, RZ ;  /* 0x0000001f254c7210 */ /* 0x041fe20007f7e0ff */
[----:B------:R0:W2:Y:S01]  /*3d00*/  @!P0 LDG.E.U8 R11, desc[UR12][R72.64] ;  /* 0x0000000c480b8981 */ /* 0x0000a2000c1e1100 */
[----:B------:R-:W-:-:S02]  /*3d10*/  IADD3 R78, P2, PT, R37, R30, RZ ;  /* 0x0000001e254e7210 */ /* 0x000fc40007f5e0ff */
[----:B-1----:R-:W-:Y:S01]  /*3d20*/  IADD3 R80, P1, PT, R37, UR40, RZ ;  /* 0x0000002825507c10 */ /* 0x002fe2000ff3e0ff */
[----:B------:R1:W2:Y:S01]  /*3d30*/  @!P0 LDG.E.U8 R130, desc[UR12][R74.64] ;  /* 0x0000000c4a828981 */ /* 0x0002a2000c1e1100 */
[C---:B------:R-:W-:Y:S02]  /*3d40*/  IMAD.X R77, R25.reuse, 0x1, R34, P3 ;  /* 0x00000001194d7824 */ /* 0x040fe400018e0622 */
[C---:B------:R-:W-:Y:S01]  /*3d50*/  IADD3.X R81, PT, PT, R25.reuse, UR42, RZ, P1, !PT ;  /* 0x0000002a19517c10 */ /* 0x040fe20008ffe4ff */
[----:B------:R1:W2:Y:S01]  /*3d60*/  @!P0 LDG.E.U8 R134, desc[UR12][R70.64] ;  /* 0x0000000c46868981 */ /* 0x0002a2000c1e1100 */
[----:B------:R-:W-:Y:S01]  /*3d70*/  IMAD.X R79, R25, 0x1, R32, P2 ;  /* 0x00000001194f7824 */ /* 0x000fe200010e0620 */
[C---:B0-----:R-:W-:Y:S02]  /*3d80*/  IADD3 R72, P1, PT, R37.reuse, UR19, RZ ;  /* 0x0000001325487c10 */ /* 0x041fe4000ff3e0ff */
[----:B------:R-:W2:Y:S01]  /*3d90*/  @!P0 LDG.E.U8 R144, desc[UR12][R80.64] ;  /* 0x0000000c50908981 */ /* 0x000ea2000c1e1100 */
[----:B-1----:R-:W-:-:S03]  /*3da0*/  IADD3 R74, P3, PT, R37, UR9, RZ ;  /* 0x00000009254a7c10 */ /* 0x002fc6000ff7e0ff */
[----:B------:R0:W2:Y:S01]  /*3db0*/  @!P0 LDG.E.U8 R13, desc[UR12][R76.64] ;  /* 0x0000000c4c0d8981 */ /* 0x0000a2000c1e1100 */
[----:B------:R-:W-:-:S03]  /*3dc0*/  IADD3 R70, P2, PT, R37, UR18, RZ ;  /* 0x0000001225467c10 */ /* 0x000fc6000ff5e0ff */
[----:B------:R1:W3:Y:S01]  /*3dd0*/  @!P0 LDG.E.U8 R142, desc[UR12][R78.64] ;  /* 0x0000000c4e8e8981 */ /* 0x0002e2000c1e1100 */
[C---:B------:R-:W-:Y:S02]  /*3de0*/  IADD3.X R75, PT, PT, R25.reuse, UR43, RZ, P3, !PT ;  /* 0x0000002b194b7c10 */ /* 0x040fe40009ffe4ff */
[C---:B------:R-:W-:Y:S01]  /*3df0*/  IADD3.X R73, PT, PT, R25.reuse, UR45, RZ, P1, !PT ;  /* 0x0000002d19497c10 */ /* 0x040fe20008ffe4ff */
[----:B------:R-:W-:Y:S01]  /*3e00*/  LDS.U8 R148, [R27+UR4+0x30] ;  /* 0x000030041b947984 */ /* 0x000fe20008000000 */
[----:B------:R-:W-:Y:S02]  /*3e10*/  IADD3.X R71, PT, PT, R25, UR44, RZ, P2, !PT ;  /* 0x0000002c19477c10 */ /* 0x000fe400097fe4ff */
[C---:B0-----:R-:W-:Y:S01]  /*3e20*/  IADD3 R76, P3, PT, R37.reuse, UR21, RZ ;  /* 0x00000015254c7c10 */ /* 0x041fe2000ff7e0ff */
[----:B------:R0:W3:Y:S01]  /*3e30*/  @!P0 LDG.E.U8 R162, desc[UR12][R74.64] ;  /* 0x0000000c4aa28981 */ /* 0x0000e2000c1e1100 */
[C---:B------:R-:W-:Y:S02]  /*3e40*/  IADD3 R80, P1, PT, R37.reuse, UR17, RZ ;  /* 0x0000001125507c10 */ /* 0x040fe4000ff3e0ff */
[----:B-1----:R-:W-:Y:S01]  /*3e50*/  IADD3 R78, P2, PT, R37, UR29, RZ ;  /* 0x0000001d254e7c10 */ /* 0x002fe2000ff5e0ff */
[----:B------:R-:W4:Y:S01]  /*3e60*/  @!P0 LDG.E.U8 R164, desc[UR12][R70.64] ;  /* 0x0000000c46a48981 */ /* 0x000f22000c1e1100 */
[----:B------:R-:W-:-:S02]  /*3e70*/  IADD3.X R77, PT, PT, R25, UR47, RZ, P3, !PT ;  /* 0x0000002f194d7c10 */ /* 0x000fc40009ffe4ff */
[C---:B------:R-:W-:Y:S01]  /*3e80*/  IADD3.X R79, PT, PT, R25.reuse, UR55, RZ, P2, !PT ;  /* 0x00000037194f7c10 */ /* 0x040fe200097fe4ff */
[----:B------:R-:W4:Y:S01]  /*3e90*/  @!P0 LDG.E.U8 R131, desc[UR12][R72.64] ;  /* 0x0000000c48838981 */ /* 0x000f22000c1e1100 */
[----:B------:R-:W-:-:S03]  /*3ea0*/  IADD3.X R81, PT, PT, R25, UR71, RZ, P1, !PT ;  /* 0x0000004719517c10 */ /* 0x000fc60008ffe4ff */
[----:B------:R1:W4:Y:S04]  /*3eb0*/  @!P0 LDG.E.U8 R133, desc[UR12][R76.64] ;  /* 0x0000000c4c858981 */ /* 0x000328000c1e1100 */
[----:B------:R0:W4:Y:S04]  /*3ec0*/  @!P0 LDG.E.U8 R135, desc[UR12][R78.64] ;  /* 0x0000000c4e878981 */ /* 0x000128000c1e1100 */
[----:B------:R0:W4:Y:S04]  /*3ed0*/  @!P0 LDG.E.U8 R137, desc[UR12][R80.64] ;  /* 0x0000000c50898981 */ /* 0x000128000c1e1100 */
[----:B------:R-:W-:Y:S04]  /*3ee0*/  LDS.U8 R125, [R27+UR4+0x100] ;  /* 0x000100041b7d7984 */ /* 0x000fe80008000000 */
[----:B------:R-:W0:Y:S04]  /*3ef0*/  LDS.U8 R156, [R27+UR4+0x110] ;  /* 0x000110041b9c7984 */ /* 0x000e280008000000 */
[----:B------:R-:W-:Y:S04]  /*3f00*/  LDS.U8 R117, [R27+UR4+0x120] ;  /* 0x000120041b757984 */ /* 0x000fe80008000000 */
        /* <DEDUP_REMOVED lines=11> */
[----:B0-----:R-:W-:Y:S04]  /*3fc0*/  LDS.U8 R75, [R27+UR4+0x420] ;  /* 0x000420041b4b7984 */ /* 0x001fe80008000000 */
[----:B------:R-:W-:Y:S04]  /*3fd0*/  LDS.U8 R92, [R27+UR4+0x430] ;  /* 0x000430041b5c7984 */ /* 0x000fe80008000000 */
[----:B-1----:R-:W-:Y:S04]  /*3fe0*/  LDS.U8 R77, [R27+UR4+0x500] ;  /* 0x000500041b4d7984 */ /* 0x002fe80008000000 */
        /* <DEDUP_REMOVED lines=11> */
[----:B------:R-:W-:Y:S04]  /*40a0*/  LDS.U8 R127, [R24+UR4] ;  /* 0x00000004187f7984 */ /* 0x000fe80008000000 */
[----:B------:R-:W0:Y:S04]  /*40b0*/  LDS.U8 R158, [R24+UR4+0x10] ;  /* 0x00001004189e7984 */ /* 0x000e280008000000 */
[----:B------:R-:W-:Y:S04]  /*40c0*/  LDS.U8 R146, [R24+UR4+0x20] ;  /* 0x0000200418927984 */ /* 0x000fe80008000000 */
[----:B------:R-:W-:Y:S04]  /*40d0*/  LDS.U8 R115, [R24+UR4+0x30] ;  /* 0x0000300418737984 */ /* 0x000fe80008000000 */
[----:B------:R-:W-:Y:S04]  /*40e0*/  LDS.U8 R129, [R24+UR4+0x100] ;  /* 0x0001000418817984 */ /* 0x000fe80008000000 */
[----:B------:R-:W1:Y:S04]  /*40f0*/  LDS.U8 R160, [R24+UR4+0x110] ;  /* 0x0001100418a07984 */ /* 0x000e680008000000 */
        /* <DEDUP_REMOVED lines=25> */
[----:B------:R-:W-:Y:S01]  /*4290*/  LDS.U8 R74, [R24+UR4+0x730] ;  /* 0x00073004184a7984 */ /* 0x000fe20008000000 */
[----:B------:R-:W-:Y:S06]  /*42a0*/  BAR.SYNC.DEFER_BLOCKING 0x0 ;  /* 0x0000000000007b1d */ /* 0x000fec0000010000 */
[----:B--2---:R-:W-:Y:S04]  /*42b0*/  STS.U8 [R36+UR4], R13 ;  /* 0x0000000d24007988 */ /* 0x004fe80008000004 */
[----:B------:R-:W-:Y:S04]  /*42c0*/  STS.U8 [R36+UR4+0x400], R11 ;  /* 0x0004000b24007988 */ /* 0x000fe80008000004 */
[----:B------:R-:W-:Y:S04]  /*42d0*/  STS.U8 [R36+UR4+0x800], R3 ;  /* 0x0008000324007988 */ /* 0x000fe80008000004 */
[----:B---3--:R-:W-:Y:S04]  /*42e0*/  STS.U8 [R36+UR4+0xc00], R9 ;  /* 0x000c000924007988 */ /* 0x008fe80008000004 */
[----:B------:R-:W-:Y:S04]  /*42f0*/  STS.U8 [R41+UR4+0x80], R142 ;  /* 0x0000808e29007988 */ /* 0x000fe80008000004 */
        /* <DEDUP_REMOVED lines=10> */
[----:B------:R2:W-:Y:S04]  /*43a0*/  STS.U8 [R45+UR4+0xd80], R12 ;  /* 0x000d800c2d007988 */ /* 0x0005e80008000004 */
[----:B----4-:R-:W-:Y:S04]  /*43b0*/  STS.U8 [R47+UR4+0x200], R164 ;  /* 0x000200a42f007988 */ /* 0x010fe80008000004 */
[----:B------:R-:W-:Y:S04]  /*43c0*/  STS.U8 [R47+UR4+0x600], R124 ;  /* 0x0006007c2f007988 */ /* 0x000fe80008000004 */
[----:B------:R-:W-:Y:S04]  /*43d0*/  STS.U8 [R47+UR4+0xa00], R10 ;  /* 0x000a000a2f007988 */ /* 0x000fe80008000004 */
[----:B------:R-:W-:Y:S04]  /*43e0*/  STS.U8 [R47+UR4+0xe00], R8 ;  /* 0x000e00082f007988 */ /* 0x000fe80008000004 */
[----:B------:R-:W-:Y:S04]  /*43f0*/  STS.U8 [R49+UR4+0x280], R131 ;  /* 0x0002808331007988 */ /* 0x000fe80008000004 */
[----:B------:R-:W-:Y:S04]  /*4400*/  STS.U8 [R49+UR4+0x680], R120 ;  /* 0x0006807831007988 */ /* 0x000fe80008000004 */
[----:B-----5:R-:W-:Y:S04]  /*4410*/  STS.U8 [R49+UR4+0xa80], R118 ;  /* 0x000a807631007988 */ /* 0x020fe80008000004 */
        /* <DEDUP_REMOVED lines=8> */
[----:B------:R-:W-:Y:S01]  /*44a0*/  STS.U8 [R26+UR4+0xf80], R137 ;  /* 0x000f80891a007988 */ /* 0x000fe20008000004 */
[----:B------:R-:W-:Y:S06]  /*44b0*/  BAR.SYNC.DEFER_BLOCKING 0x0 ;  /* 0x0000000000007b1d */ /* 0x000fec0000010000 */
[----:B------:R-:W5:Y:S01]  /*44c0*/  LDSM.16.M88.4 R8, [R29+UR4] ;  /* 0x000000041d08783b */ /* 0x000f620008000200 */
[----:B--2---:R-:W-:-:S02]  /*44d0*/  IMAD R12, R154, 0x100, R123 ;  /* 0x000001009a0c7824 */ /* 0x004fc400078e027b */
[----:B------:R-:W-:Y:S02]  /*44e0*/  IMAD R125, R156, 0x100, R125 ;  /* 0x000001009c7d7824 */ /* 0x000fe400078e027d */
[----:B0-----:R-:W-:Y:S02]  /*44f0*/  IMAD R13, R158, 0x100, R127 ;  /* 0x000001009e0d7824 */ /* 0x001fe400078e027f */
[----:B-1----:R-:W-:Y:S01]  /*4500*/  IMAD R129, R160, 0x100, R129 ;  /* 0x00000100a0817824 */ /* 0x002fe200078e0281 */
[----:B------:R-:W-:Y:S02]  /*4510*/  F2FP.F16.E4M3.UNPACK_B R12, R12 ;  /* 0x0000000cff0c723e */ /* 0x000fe400020006ff */
[----:B---3--:R-:W-:Y:S02]  /*4520*/  F2FP.F16.E4M3.UNPACK_B R14, R125 ;  /* 0x0000007dff0e723e */ /* 0x008fe400020006ff */
[----:B------:R-:W-:Y:S02]  /*4530*/  F2FP.F16.E4M3.UNPACK_B R13, R13 ;  /* 0x0000000dff0d723e */ /* 0x000fe400020006ff */
[----:B----4-:R-:W-:-:S02]  /*4540*/  F2FP.F16.E4M3.UNPACK_B R15, R129 ;  /* 0x00000081ff0f723e */ /* 0x010fc400020006ff */
[----:B-----5:R-:W-:Y:S02]  /*4550*/  F2FP.F16.E4M3.UNPACK_B R2, R8 ;  /* 0x00000008ff02723e */ /* 0x020fe400020006ff */
[----:B------:R-:W-:-:S07]  /*4560*/  F2FP.F16.E4M3.UNPACK_B R3, R9 ;  /* 0x00000009ff03723e */ /* 0x000fce00020006ff */
[----:B------:R-:W-:Y:S01]  /*4570*/  HMMA.16816.F32 R12, R12, R2, R4 ;  /* 0x000000020c0c723c */ /* 0x000fe20000001804 */
[----:B------:R-:W-:Y:S02]  /*4580*/  IMAD R4, R148, 0x100, R121 ;  /* 0x0000010094047824 */ /* 0x000fe400078e0279 */
[----:B------:R-:W-:Y:S02]  /*4590*/  IMAD R6, R150, 0x100, R117 ;  /* 0x0000010096067824 */ /* 0x000fe400078e0275 */
[----:B------:R-:W-:Y:S02]  /*45a0*/  IMAD R5, R115, 0x100, R146 ;  /* 0x0000010073057824 */ /* 0x000fe400078e0292 */
[----:B------:R-:W-:Y:S01]  /*45b0*/  IMAD R7, R152, 0x100, R119 ;  /* 0x0000010098077824 */ /* 0x000fe200078e0277 */
[----:B------:R-:W-:Y:S02]  /*45c0*/  F2FP.F16.E4M3.UNPACK_B R4, R4 ;  /* 0x00000004ff04723e */ /* 0x000fe400020006ff */
[----:B------:R-:W-:-:S02]  /*45d0*/  F2FP.F16.E4M3.UNPACK_B R6, R6 ;  /* 0x00000006ff06723e */ /* 0x000fc400020006ff */
[----:B------:R-:W-:Y:S02]  /*45e0*/  F2FP.F16.E4M3.UNPACK_B R5, R5 ;  /* 0x00000005ff05723e */ /* 0x000fe400020006ff */
[----:B------:R-:W-:Y:S02]  /*45f0*/  F2FP.F16.E4M3.UNPACK_B R7, R7 ;  /* 0x00000007ff07723e */ /* 0x000fe400020006ff */
[----:B------:R-:W-:Y:S02]  /*4600*/  F2FP.F16.E4M3.UNPACK_B R8, R8.H1 ;  /* 0x00000008ff08723e */ /* 0x000fe400030006ff */
[----:B------:R-:W-:Y:S01]  /*4610*/  F2FP.F16.E4M3.UNPACK_B R9, R9.H1 ;  /* 0x00000009ff09723e */ /* 0x000fe200030006ff */
[----:B------:R-:W-:-:S06]  /*4620*/  IMAD R18, R132, 0x100, R17 ;  /* 0x0000010084127824 */ /* 0x000fcc00078e0211 */
[----:B------:R-:W-:Y:S01]  /*4630*/  HMMA.16816.F32 R12, R4, R8, R12 ;  /* 0x00000008040c723c */ /* 0x000fe2000000180c */
[----:B------:R-:W-:Y:S02]  /*4640*/  IMAD R17, R136, 0x100, R19 ;  /* 0x0000010088117824 */ /* 0x000fe400078e0213 */
[----:B------:R-:W-:Y:S01]  /*4650*/  IMAD R16, R140, 0x100, R113 ;  /* 0x000001008c107824 */ /* 0x000fe200078e0271 */
[----:B------:R-:W-:Y:S01]  /*4660*/  F2FP.F16.E4M3.UNPACK_B R18, R18 ;  /* 0x00000012ff12723e */ /* 0x000fe200020006ff */
[----:B------:R-:W-:Y:S01]  /*4670*/  IMAD R19, R138, 0x100, R111 ;  /* 0x000001008a137824 */ /* 0x000fe200078e026f */
[----:B------:R-:W-:Y:S01]  /*4680*/  F2FP.F16.E4M3.UNPACK_B R17, R17 ;  /* 0x00000011ff11723e */ /* 0x000fe200020006ff */
[----:B------:R-:W0:Y:S01]  /*4690*/  LDSM.16.M88.4 R4, [R35+UR4] ;  /* 0x000000042304783b */ /* 0x000e220008000200 */
[----:B------:R-:W-:Y:S02]  /*46a0*/  F2FP.F16.E4M3.UNPACK_B R16, R16 ;  /* 0x00000010ff10723e */ /* 0x000fe400020006ff */
[----:B------:R-:W-:-:S02]  /*46b0*/  F2FP.F16.E4M3.UNPACK_B R19, R19 ;  /* 0x00000013ff13723e */ /* 0x000fc400020006ff */
[----:B------:R-:W-:Y:S02]  /*46c0*/  F2FP.F16.E4M3.UNPACK_B R2, R10 ;  /* 0x0000000aff02723e */ /* 0x000fe400020006ff */
[----:B------:R-:W-:-:S07]  /*46d0*/  F2FP.F16.E4M3.UNPACK_B R3, R11 ;  /* 0x0000000bff03723e */ /* 0x000fce00020006ff */
[----:B------:R-:W-:Y:S01]  /*46e0*/  HMMA.16816.F32 R12, R16, R2, R12 ;  /* 0x00000002100c723c */ /* 0x000fe2000000180c */
[----:B------:R-:W-:Y:S02]  /*46f0*/  IMAD R8, R109, 0x100, R108 ;  /* 0x000001006d087824 */ /* 0x000fe400078e026c */
[----:B------:R-:W-:Y:S02]  /*4700*/  IMAD R85, R102, 0x100, R85 ;  /* 0x0000010066557824 */ /* 0x000fe400078e0255 */
[----:B------:R-:W-:Y:S02]  /*4710*/  IMAD R9, R105, 0x100, R104 ;  /* 0x0000010069097824 */ /* 0x000fe400078e0268 */
[----:B------:R-:W-:Y:S01]  /*4720*/  IMAD R106, R107, 0x100, R106 ;  /* 0x000001006b6a7824 */ /* 0x000fe200078e026a */
[----:B------:R-:W-:Y:S02]  /*4730*/  F2FP.F16.E4M3.UNPACK_B R2, R10.H1 ;  /* 0x0000000aff02723e */ /* 0x000fe400030006ff */
[----:B------:R-:W-:-:S02]  /*4740*/  F2FP.F16.E4M3.UNPACK_B R3, R11.H1 ;  /* 0x0000000bff03723e */ /* 0x000fc400030006ff */
[----:B------:R-:W-:Y:S02]  /*4750*/  F2FP.F16.E4M3.UNPACK_B R8, R8 ;  /* 0x00000008ff08723e */ /* 0x000fe400020006ff */
[----:B------:R-:W-:Y:S02]  /*4760*/  F2FP.F16.E4M3.UNPACK_B R10, R85 ;  /* 0x00000055ff0a723e */ /* 0x000fe400020006ff */
[----:B------:R-:W-:Y:S02]  /*4770*/  F2FP.F16.E4M3.UNPACK_B R9, R9 ;  /* 0x00000009ff09723e */ /* 0x000fe400020006ff */
        /* <DEDUP_REMOVED lines=10> */
[----:B0-----:R-:W-:Y:S02]  /*4820*/  F2FP.F16.E4M3.UNPACK_B R2, R4 ;  /* 0x00000004ff02723e */ /* 0x001fe400020006ff */
        /* <DEDUP_REMOVED lines=11> */
[----:B------:R-:W-:-:S07]  /*48e0*/  F2FP.F16.E4M3.UNPACK_B R5, R5.H1 ;  /* 0x00000005ff05723e */ /* 0x000fce00030006ff */
        /* <DEDUP_REMOVED lines=9> */
[----:B------:R-:W-:Y:S02]  /*4980*/  F2FP.F16.E4M3.UNPACK_B R2, R6 ;  /* 0x00000006ff02723e */ /* 0x000fe400020006ff */
[----:B------:R-:W-:Y:S01]  /*4990*/  F2FP.F16.E4M3.UNPACK_B R3, R7 ;  /* 0x00000007ff03723e */ /* 0x000fe200020006ff */
[----:B------:R-:W-:-:S04]  /*49a0*/  UIADD3 UR14, UP0, UPT, UR5, UR14, URZ ;  /* 0x0000000e050e7290 */ /* 0x000fc8000ff1e0ff */
[----:B------:R-:W-:Y:S02]  /*49b0*/  UIADD3.X UR68, UPT, UPT, UR41, UR68, URZ, UP0, !UPT ;  /* 0x0000004429447290 */ /* 0x000fe400087fe4ff */
[----:B------:R-:W-:Y:S01]  /*49c0*/  UIADD3 UR35, UP0, UPT, UR5, UR35, URZ ;  /* 0x0000002305237290 */ /* 0x000fe2000ff1e0ff */
[----:B------:R-:W-:Y:S01]  /*49d0*/  HMMA.16816.F32 R8, R12, R2, R8 ;  /* 0x000000020c08723c */ /* 0x000fe20000001808 */
[----:B------:R-:W-:Y:S02]  /*49e0*/  UIADD3 UR17, UP3, UPT, UR5, UR17, URZ ;  /* 0x0000001105117290 */ /* 0x000fe4000ff7e0ff */
[----:B------:R-:W-:Y:S02]  /*49f0*/  UIADD3.X UR61, UPT, UPT, UR41, UR61, URZ, UP0, !UPT ;  /* 0x0000003d293d7290 */ /* 0x000fe400087fe4ff */
[----:B------:R-:W-:Y:S02]  /*4a00*/  UIADD3 UR16, UP2, UPT, UR5, UR16, URZ ;  /* 0x0000001005107290 */ /* 0x000fe4000ff5e0ff */
[----:B------:R-:W-:Y:S01]  /*4a10*/  UIADD3 UR28, UP0, UPT, UR5, UR28, URZ ;  /* 0x0000001c051c7290 */ /* 0x000fe2000ff1e0ff */
[----:B------:R-:W-:Y:S01]  /*4a20*/  IMAD R4, R76, 0x100, R59 ;  /* 0x000001004c047824 */ /* 0x000fe200078e023b */
[----:B------:R-:W-:Y:S01]  /*4a30*/  UIADD3.X UR71, UPT, UPT, UR41, UR71, URZ, UP3, !UPT ;  /* 0x0000004729477290 */ /* 0x000fe20009ffe4ff */
[----:B------:R-:W-:Y:S01]  /*4a40*/  IMAD R53, R70, 0x100, R53 ;  /* 0x0000010046357824 */ /* 0x000fe200078e0235 */
[----:B------:R-:W-:Y:S01]  /*4a50*/  UIADD3.X UR70, UPT, UPT, UR41, UR70, URZ, UP2, !UPT ;  /* 0x0000004629467290 */ /* 0x000fe200097fe4ff */
[----:B------:R-:W-:Y:S01]  /*4a60*/  IMAD R5, R72, 0x100, R55 ;  /* 0x0000010048057824 */ /* 0x000fe200078e0237 */
[----:B------:R-:W-:Y:S01]  /*4a70*/  UIADD3.X UR54, UPT, UPT, UR41, UR54, URZ, UP0, !UPT ;  /* 0x0000003629367290 */ /* 0x000fe200087fe4ff */
[----:B------:R-:W-:Y:S01]  /*4a80*/  IMAD R57, R74, 0x100, R57 ;  /* 0x000001004a397824 */ /* 0x000fe200078e0239 */
[----:B------:R-:W-:-:S02]  /*4a90*/  UIADD3 UR15, UP1, UPT, UR5, UR15, URZ ;  /* 0x0000000f050f7290 */ /* 0x000fc4000ff3e0ff */
[----:B------:R-:W-:Y:S02]  /*4aa0*/  UIADD3 UR7, UP6, UPT, UR5, UR7, URZ ;  /* 0x0000000705077290 */ /* 0x000fe4000ffde0ff */
[----:B------:R-:W-:Y:S02]  /*4ab0*/  UIADD3 UR8, UP5, UPT, UR5, UR8, URZ ;  /* 0x0000000805087290 */ /* 0x000fe4000ffbe0ff */
[----:B------:R-:W-:Y:S02]  /*4ac0*/  UIADD3 UR39, UP4, UPT, UR5, UR39, URZ ;  /* 0x0000002705277290 */ /* 0x000fe4000ff9e0ff */
[----:B------:R-:W-:Y:S02]  /*4ad0*/  UIADD3 UR38, UP3, UPT, UR5, UR38, URZ ;  /* 0x0000002605267290 */ /* 0x000fe4000ff7e0ff */
[----:B------:R-:W-:Y:S02]  /*4ae0*/  UIADD3 UR37, UP2, UPT, UR5, UR37, URZ ;  /* 0x0000002505257290 */ /* 0x000fe4000ff5e0ff */
[----:B------:R-:W-:Y:S01]  /*4af0*/  UIADD3 UR21, UP0, UPT, UR5, UR21, URZ ;  /* 0x0000001505157290 */ /* 0x000fe2000ff1e0ff */
[----:B------:R-:W-:Y:S01]  /*4b00*/  F2FP.F16.E4M3.UNPACK_B R2, R6.H1 ;  /* 0x00000006ff02723e */ /* 0x000fe200030006ff */
[----:B------:R-:W-:Y:S01]  /*4b10*/  UIADD3 UR6, UPT, UPT, UR6, -0x1, URZ ;  /* 0xffffffff06067890 */ /* 0x000fe2000fffe0ff */
[----:B------:R-:W-:Y:S01]  /*4b20*/  F2FP.F16.E4M3.UNPACK_B R3, R7.H1 ;  /* 0x00000007ff03723e */ /* 0x000fe200030006ff */
[----:B------:R-:W-:Y:S01]  /*4b30*/  UIADD3.X UR69, UPT, UPT, UR41, UR69, URZ, UP1, !UPT ;  /* 0x0000004529457290 */ /* 0x000fe20008ffe4ff */
[----:B------:R-:W-:Y:S01]  /*4b40*/  F2FP.F16.E4M3.UNPACK_B R4, R4 ;  /* 0x00000004ff04723e */ /* 0x000fe200020006ff */
[----:B------:R-:W-:Y:S01]  /*4b50*/  UIADD3.X UR67, UPT, UPT, UR41, UR67, URZ, UP6, !UPT ;  /* 0x0000004329437290 */ /* 0x000fe2000b7fe4ff */
[----:B------:R-:W-:Y:S01]  /*4b60*/  F2FP.F16.E4M3.UNPACK_B R6, R53 ;  /* 0x00000035ff06723e */ /* 0x000fe200020006ff */
[----:B------:R-:W-:Y:S01]  /*4b70*/  UIADD3.X UR66, UPT, UPT, UR41, UR66, URZ, UP5, !UPT ;  /* 0x0000004229427290 */ /* 0x000fe2000affe4ff */
[----:B------:R-:W-:Y:S01]  /*4b80*/  F2FP.F16.E4M3.UNPACK_B R5, R5 ;  /* 0x00000005ff05723e */ /* 0x000fe200020006ff */
[----:B------:R-:W-:Y:S01]  /*4b90*/  UIADD3.X UR65, UPT, UPT, UR41, UR65, URZ, UP4, !UPT ;  /* 0x0000004129417290 */ /* 0x000fe2000a7fe4ff */
[----:B------:R-:W-:Y:S01]  /*4ba0*/  F2FP.F16.E4M3.UNPACK_B R7, R57 ;  /* 0x00000039ff07723e */ /* 0x000fe200020006ff */
[----:B------:R-:W-:-:S02]  /*4bb0*/  UIADD3.X UR64, UPT, UPT, UR41, UR64, URZ, UP3, !UPT ;  /* 0x0000004029407290 */ /* 0x000fc40009ffe4ff */
[----:B------:R-:W-:Y:S02]  /*4bc0*/  UIADD3.X UR63, UPT, UPT, UR41, UR63, URZ, UP2, !UPT ;  /* 0x0000003f293f7290 */ /* 0x000fe400097fe4ff */
[----:B------:R-:W-:Y:S02]  /*4bd0*/  UIADD3.X UR47, UPT, UPT, UR41, UR47, URZ, UP0, !UPT ;  /* 0x0000002f292f7290 */ /* 0x000fe400087fe4ff */
[----:B------:R-:W-:Y:S02]  /*4be0*/  UIADD3 UR36, UP1, UPT, UR5, UR36, URZ ;  /* 0x0000002405247290 */ /* 0x000fe4000ff3e0ff */
[----:B------:R-:W-:Y:S02]  /*4bf0*/  UIADD3 UR34, UP6, UPT, UR5, UR34, URZ ;  /* 0x0000002205227290 */ /* 0x000fe4000ffde0ff */
[----:B------:R-:W-:Y:S02]  /*4c00*/  UIADD3 UR33, UP5, UPT, UR5, UR33, URZ ;  /* 0x0000002105217290 */ /* 0x000fe4000ffbe0ff */
[----:B------:R-:W-:-:S02]  /*4c10*/  UIADD3 UR32, UP4, UPT, UR5, UR32, URZ ;  /* 0x0000002005207290 */ /* 0x000fc4000ff9e0ff */
[----:B------:R-:W-:Y:S02]  /*4c20*/  UIADD3 UR31, UP3, UPT, UR5, UR31, URZ ;  /* 0x0000001f051f7290 */ /* 0x000fe4000ff7e0ff */
[----:B------:R-:W-:Y:S02]  /*4c30*/  UIADD3 UR30, UP2, UPT, UR5, UR30, URZ ;  /* 0x0000001e051e7290 */ /* 0x000fe4000ff5e0ff */
[----:B------:R-:W-:Y:S01]  /*4c40*/  UISETP.NE.U32.AND UP0, UPT, UR6, URZ, UPT ;  /* 0x000000ff0600728c */ /* 0x000fe2000bf05070 */
[----:B------:R-:W-:Y:S01]  /*4c50*/  HMMA.16816.F32 R4, R4, R2, R8 ;  /* 0x000000020404723c */ /* 0x000fe20000001808 */
[----:B------:R-:W-:Y:S02]  /*4c60*/  UIADD3.X UR62, UPT, UPT, UR41, UR62, URZ, UP1, !UPT ;  /* 0x0000003e293e7290 */ /* 0x000fe40008ffe4ff */
[----:B------:R-:W-:Y:S02]  /*4c70*/  UIADD3.X UR60, UPT, UPT, UR41, UR60, URZ, UP6, !UPT ;  /* 0x0000003c293c7290 */ /* 0x000fe4000b7fe4ff */
[----:B------:R-:W-:-:S02]  /*4c80*/  UIADD3.X UR59, UPT, UPT, UR41, UR59, URZ, UP5, !UPT ;  /* 0x0000003b293b7290 */ /* 0x000fc4000affe4ff */
[----:B------:R-:W-:Y:S02]  /*4c90*/  UIADD3.X UR58, UPT, UPT, UR41, UR58, URZ, UP4, !UPT ;  /* 0x0000003a293a7290 */ /* 0x000fe4000a7fe4ff */
[----:B------:R-:W-:Y:S02]  /*4ca0*/  UIADD3.X UR57, UPT, UPT, UR41, UR57, URZ, UP3, !UPT ;  /* 0x0000003929397290 */ /* 0x000fe40009ffe4ff */
[----:B------:R-:W-:Y:S01]  /*4cb0*/  UIADD3.X UR56, UPT, UPT, UR41, UR56, URZ, UP2, !UPT ;  /* 0x0000003829387290 */ /* 0x000fe200097fe4ff */
[----:B------:R-:W-:Y:S01]  /*4cc0*/  IMAD.U32 R2, RZ, RZ, UR11 ;  /* 0x0000000bff027e24 */ /* 0x000fe2000f8e00ff */
[----:B------:R-:W-:Y:S02]  /*4cd0*/  UIADD3 UR29, UP1, UPT, UR5, UR29, URZ ;  /* 0x0000001d051d7290 */ /* 0x000fe4000ff3e0ff */
[----:B------:R-:W-:Y:S02]  /*4ce0*/  UIADD3 UR27, UP6, UPT, UR5, UR27, URZ ;  /* 0x0000001b051b7290 */ /* 0x000fe4000ffde0ff */
[----:B------:R-:W-:-:S02]  /*4cf0*/  UIADD3 UR26, UP5, UPT, UR5, UR26, URZ ;  /* 0x0000001a051a7290 */ /* 0x000fc4000ffbe0ff */
[----:B------:R-:W-:Y:S02]  /*4d00*/  UIADD3 UR25, UP4, UPT, UR5, UR25, URZ ;  /* 0x0000001905197290 */ /* 0x000fe4000ff9e0ff */
[----:B------:R-:W-:Y:S02]  /*4d10*/  UIADD3 UR24, UP3, UPT, UR5, UR24, URZ ;  /* 0x0000001805187290 */ /* 0x000fe4000ff7e0ff */
[----:B------:R-:W-:Y:S01]  /*4d20*/  UIADD3 UR23, UP2, UPT, UR5, UR23, URZ ;  /* 0x0000001705177290 */ /* 0x000fe2000ff5e0ff */
[----:B------:R-:W-:Y:S02]  /*4d30*/  IADD3 R23, P2, PT, R23, UR11, RZ ;  /* 0x0000000b17177c10 */ /* 0x000fe4000ff5e0ff */
[----:B------:R-:W-:Y:S02]  /*4d40*/  IADD3 R30, P0, PT, R30, UR5, RZ ;  /* 0x000000051e1e7c10 */ /* 0x000fe4000ff1e0ff */
[----:B------:R-:W-:Y:S01]  /*4d50*/  IADD3 R31, P1, PT, R31, UR5, RZ ;  /* 0x000000051f1f7c10 */ /* 0x000fe2000ff3e0ff */
[----:B------:R-:W-:-:S02]  /*4d60*/  UIADD3.X UR55, UPT, UPT, UR41, UR55, URZ, UP1, !UPT ;  /* 0x0000003729377290 */ /* 0x000fc40008ffe4ff */
[----:B------:R-:W-:Y:S02]  /*4d70*/  UIADD3.X UR53, UPT, UPT, UR41, UR53, URZ, UP6, !UPT ;  /* 0x0000003529357290 */ /* 0x000fe4000b7fe4ff */
[----:B------:R-:W-:Y:S02]  /*4d80*/  UIADD3.X UR52, UPT, UPT, UR41, UR52, URZ, UP5, !UPT ;  /* 0x0000003429347290 */ /* 0x000fe4000affe4ff */
[----:B------:R-:W-:Y:S02]  /*4d90*/  UIADD3.X UR51, UPT, UPT, UR41, UR51, URZ, UP4, !UPT ;  /* 0x0000003329337290 */ /* 0x000fe4000a7fe4ff */
[----:B------:R-:W-:Y:S02]  /*4da0*/  UIADD3.X UR50, UPT, UPT, UR41, UR50, URZ, UP3, !UPT ;  /* 0x0000003229327290 */ /* 0x000fe40009ffe4ff */
[----:B------:R-:W-:Y:S01]  /*4db0*/  UIADD3.X UR49, UPT, UPT, UR41, UR49, URZ, UP2, !UPT ;  /* 0x0000003129317290 */ /* 0x000fe200097fe4ff */
[----:B------:R-:W-:Y:S01]  /*4dc0*/  LEA.HI.X.SX32 R33, R2, R33, 0x1, P2 ;  /* 0x0000002102217211 */ /* 0x000fe200010f0eff */
[----:B------:R-:W-:Y:S01]  /*4dd0*/  UIADD3 UR22, UP1, UPT, UR5, UR22, URZ ;  /* 0x0000001605167290 */ /* 0x000fe2000ff3e0ff */
[----:B------:R-:W-:Y:S01]  /*4de0*/  IADD3.X R32, PT, PT, R32, UR41, RZ, P0, !PT ;  /* 0x0000002920207c10 */ /* 0x000fe200087fe4ff */
[----:B------:R-:W-:Y:S01]  /*4df0*/  UIADD3 UR20, UP6, UPT, UR5, UR20, URZ ;  /* 0x0000001405147290 */ /* 0x000fe2000ffde0ff */
[----:B------:R-:W-:Y:S01]  /*4e00*/  IADD3.X R34, PT, PT, R34, UR41, RZ, P1, !PT ;  /* 0x0000002922227c10 */ /* 0x000fe20008ffe4ff */
[----:B------:R-:W-:-:S02]  /*4e10*/  UIADD3 UR19, UP5, UPT, UR5, UR19, URZ ;  /* 0x0000001305137290 */ /* 0x000fc4000ffbe0ff */
[----:B------:R-:W-:Y:S02]  /*4e20*/  UIADD3 UR18, UP4, UPT, UR5, UR18, URZ ;  /* 0x0000001205127290 */ /* 0x000fe4000ff9e0ff */
[----:B------:R-:W-:Y:S02]  /*4e30*/  UIADD3 UR9, UP3, UPT, UR5, UR9, URZ ;  /* 0x0000000905097290 */ /* 0x000fe4000ff7e0ff */
[----:B------:R-:W-:Y:S02]  /*4e40*/  UIADD3 UR40, UP2, UPT, UR5, UR40, URZ ;  /* 0x0000002805287290 */ /* 0x000fe4000ff5e0ff */
[----:B------:R-:W-:Y:S02]  /*4e50*/  UIADD3 UR10, UPT, UPT, UR10, -0x80, URZ ;  /* 0xffffff800a0a7890 */ /* 0x000fe4000fffe0ff */
[----:B------:R-:W-:Y:S02]  /*4e60*/  UIADD3.X UR48, UPT, UPT, UR41, UR48, URZ, UP1, !UPT ;  /* 0x0000003029307290 */ /* 0x000fe40008ffe4ff */
[----:B------:R-:W-:-:S02]  /*4e70*/  UIADD3.X UR46, UPT, UPT, UR41, UR46, URZ, UP6, !UPT ;  /* 0x0000002e292e7290 */ /* 0x000fc4000b7fe4ff */
[----:B------:R-:W-:Y:S02]  /*4e80*/  UIADD3.X UR45, UPT, UPT, UR41, UR45, URZ, UP5, !UPT ;  /* 0x0000002d292d7290 */ /* 0x000fe4000affe4ff */
[----:B------:R-:W-:Y:S02]  /*4e90*/  UIADD3.X UR44, UPT, UPT, UR41, UR44, URZ, UP4, !UPT ;  /* 0x0000002c292c7290 */ /* 0x000fe4000a7fe4ff */
[----:B------:R-:W-:Y:S02]  /*4ea0*/  UIADD3.X UR43, UPT, UPT, UR41, UR43, URZ, UP3, !UPT ;  /* 0x0000002b292b7290 */ /* 0x000fe40009ffe4ff */
[----:B------:R-:W-:Y:S01]  /*4eb0*/  UIADD3.X UR42, UPT, UPT, UR41, UR42, URZ, UP2, !UPT ;  /* 0x0000002a292a7290 */ /* 0x000fe200097fe4ff */
[----:B------:R-:W-:Y:S11]  /*4ec0*/  BRA.U UP0, `(.L_x_1) ;  /* 0xffffffe100507547 */ /* 0x000ff6000b83ffff */
.L_x_0:
[----:B------:R-:W-:Y:S01]  /*4ed0*/  BAR.SYNC.DEFER_BLOCKING 0x0 ;  /* 0x0000000000007b1d */ /* 0x000fe20000010000 */
[C---:B------:R-:W-:Y:S01]  /*4ee0*/  IMAD.SHL.U32 R2, R0.reuse, 0x10, RZ ;  /* 0x0000001000027824 */ /* 0x040fe200078e00ff */
[--C-:B------:R-:W-:Y:S01]  /*4ef0*/  SHF.R.U32.HI R3, RZ, 0x5, R0.reuse ;  /* 0x00000005ff037819 */ /* 0x100fe20000011600 */
[----:B------:R-:W-:Y:S01]  /*4f00*/  IMAD.SHL.U32 R9, R0, 0x4, RZ ;  /* 0x0000000400097824 */ /* 0x000fe200078e00ff */
[----:B------:R-:W-:Y:S02]  /*4f10*/  F2FP.SATFINITE.E4M3.F32.PACK_AB_MERGE_C R4, R5, R4, RZ ;  /* 0x000000040504723e */ /* 0x000fe400048070ff */
[----:B------:R-:W-:Y:S01]  /*4f20*/  LOP3.LUT R2, R2, 0x180, RZ, 0xc0, !PT ;  /* 0x0000018002027812 */ /* 0x000fe200078ec0ff */
[----:B------:R-:W0:Y:S01]  /*4f30*/  LDCU.128 UR8, c[0x0][0x390] ;  /* 0x00007200ff0877ac */ /* 0x000e220008000c00 */
[----:B------:R-:W-:Y:S02]  /*4f40*/  SGXT.U32 R3, R3, 0x2 ;  /* 0x000000020303781a */ /* 0x000fe40000000000 */
[----:B------:R-:W-:Y:S01]  /*4f50*/  LOP3.LUT R9, R2, 0x7c, R9, 0xf8, !PT ;  /* 0x0000007c02097812 */ /* 0x000fe200078ef809 */
[----:B------:R-:W1:Y:S01]  /*4f60*/  LDCU UR5, c[0x0][0x3b8] ;  /* 0x00007700ff0577ac */ /* 0x000e620008000800 */
[----:B------:R-:W-:-:S02]  /*4f70*/  LOP3.LUT R3, R3, 0x1c, R0, 0xf8, !PT ;  /* 0x0000001c03037812 */ /* 0x000fc400078ef800 */
[----:B------:R-:W-:Y:S02]  /*4f80*/  F2FP.SATFINITE.E4M3.F32.PACK_AB_MERGE_C R6, R7, R6, RZ ;  /* 0x000000060706723e */ /* 0x000fe400048070ff */
[----:B------:R-:W-:Y:S02]  /*4f90*/  LOP3.LUT R10, R9, 0x60, R0, 0x78, !PT ;  /* 0x00000060090a7812 */ /* 0x000fe400078e7800 */
[----:B------:R-:W-:Y:S02]  /*4fa0*/  LOP3.LUT R9, R3, 0x60, R22, 0xf8, !PT ;  /* 0x0000006003097812 */ /* 0x000fe400078ef816 */
[----:B------:R-:W-:Y:S02]  /*4fb0*/  LOP3.LUT R2, R4, 0xffff, RZ, 0xc0, !PT ;  /* 0x0000ffff04027812 */ /* 0x000fe400078ec0ff */
[----:B------:R-:W-:Y:S02]  /*4fc0*/  LOP3.LUT R5, R6, 0xffff, RZ, 0xc0, !PT ;  /* 0x0000ffff06057812 */ /* 0x000fe400078ec0ff */
[----:B------:R-:W-:Y:S01]  /*4fd0*/  LOP3.LUT R7, R9, 0x40, RZ, 0x3c, !PT ;  /* 0x0000004009077812 */ /* 0x000fe200078e3cff */
[----:B------:R-:W-:Y:S01]  /*4fe0*/  STS.U8 [R9+UR4], R4 ;  /* 0x0000000409007988 */ /* 0x000fe20008000004 */
[----:B------:R-:W-:-:S02]  /*4ff0*/  SHF.R.U32.HI R2, RZ, 0x8, R2 ;  /* 0x00000008ff027819 */ /* 0x000fc40000011602 */
[C---:B------:R-:W-:Y:S02]  /*5000*/  LOP3.LUT R11, R9.reuse, 0x20, RZ, 0x3c, !PT ;  /* 0x00000020090b7812 */ /* 0x040fe400078e3cff */
[----:B------:R-:W-:Y:S01]  /*5010*/  LOP3.LUT R8, R9, 0x60, RZ, 0x3c, !PT ;  /* 0x0000006009087812 */ /* 0x000fe200078e3cff */
[----:B------:R2:W-:Y:S01]  /*5020*/  STS.U8 [R7+UR4+0x100], R2 ;  /* 0x0001000207007988 */ /* 0x0005e20008000004 */
[----:B------:R-:W-:Y:S02]  /*5030*/  SHF.R.U32.HI R5, RZ, 0x8, R5 ;  /* 0x00000008ff057819 */ /* 0x000fe40000011605 */
[----:B0-----:R-:W-:Y:S01]  /*5040*/  ISETP.GE.AND P0, PT, R20, UR10, PT ;  /* 0x0000000a14007c0c */ /* 0x001fe2000bf06270 */
[----:B------:R-:W-:Y:S01]  /*5050*/  STS.U8 [R11+UR4+0x80], R6 ;  /* 0x000080060b007988 */ /* 0x000fe20008000004 */
[C-C-:B------:R-:W-:Y:S02]  /*5060*/  LOP3.LUT R0, R28.reuse, 0x18, R21.reuse, 0xfe, !PT ;  /* 0x000000181c007812 */ /* 0x140fe400078efe15 */
[C---:B------:R-:W-:Y:S01]  /*5070*/  LOP3.LUT R3, R28.reuse, R21, RZ, 0xfc, !PT ;  /* 0x000000151c037212 */ /* 0x040fe200078efcff */
[----:B------:R0:W-:Y:S01]  /*5080*/  STS.U8 [R8+UR4+0x180], R5 ;  /* 0x0001800508007988 */ /* 0x0001e20008000004 */
[--C-:B--2---:R-:W-:Y:S01]  /*5090*/  LOP3.LUT R2, R28, 0x10, R21.reuse, 0xfe, !PT ;  /* 0x000000101c027812 */ /* 0x104fe200078efe15 */
[----:B-1----:R-:W-:Y:S01]  /*50a0*/  IMAD R9, R0, UR5, RZ ;  /* 0x0000000500097c24 */ /* 0x002fe2000f8e02ff */
[----:B------:R-:W-:Y:S01]  /*50b0*/  BAR.SYNC.DEFER_BLOCKING 0x0 ;  /* 0x0000000000007b1d */ /* 0x000fe20000010000 */
[----:B------:R-:W-:-:S02]  /*50c0*/  LOP3.LUT R21, R28, 0x8, R21, 0xfe, !PT ;  /* 0x000000081c157812 */ /* 0x000fc400078efe15 */
[C---:B------:R-:W-:Y:S01]  /*50d0*/  ISETP.LT.AND P3, PT, R3.reuse, UR11, !P0 ;  /* 0x0000000b03007c0c */ /* 0x040fe2000c761270 */
[----:B------:R-:W-:Y:S01]  /*50e0*/  IMAD R3, R3, UR5, RZ ;  /* 0x0000000503037c24 */ /* 0x000fe2000f8e02ff */
[C---:B------:R-:W-:Y:S01]  /*50f0*/  ISETP.LT.AND P2, PT, R21.reuse, UR11, !P0 ;  /* 0x0000000b15007c0c */ /* 0x040fe2000c741270 */
[----:B------:R-:W-:Y:S01]  /*5100*/  IMAD R21, R21, UR5, RZ ;  /* 0x0000000515157c24 */ /* 0x000fe2000f8e02ff */
[C---:B------:R-:W-:Y:S01]  /*5110*/  ISETP.LT.AND P1, PT, R2.reuse, UR11, !P0 ;  /* 0x0000000b02007c0c */ /* 0x040fe2000c721270 */
[----:B------:R-:W-:Y:S01]  /*5120*/  IMAD R7, R2, UR5, RZ ;  /* 0x0000000502077c24 */ /* 0x000fe2000f8e02ff */
[----:B------:R-:W-:Y:S01]  /*5130*/  ISETP.LT.AND P0, PT, R0, UR11, !P0 ;  /* 0x0000000b00007c0c */ /* 0x000fe2000c701270 */
[----:B------:R-:W1:Y:S01]  /*5140*/  LDS R10, [R10+UR4] ;  /* 0x000000040a0a7984 */ /* 0x000e620008000800 */
[----:B------:R-:W2:Y:S02]  /*5150*/  LDCU UR4, c[0x0][0x3b4] ;  /* 0x00007680ff0477ac */ /* 0x000ea40008000800 */
[----:B--2---:R-:W-:-:S05]  /*5160*/  IMAD R20, R20, UR4, RZ ;  /* 0x0000000414147c24 */ /* 0x004fca000f8e02ff */
[----:B0-----:R-:W-:-:S04]  /*5170*/  IADD3 R8, P4, PT, R20, UR8, RZ ;  /* 0x0000000814087c10 */ /* 0x001fc8000ff9e0ff */
[----:B------:R-:W-:Y:S02]  /*5180*/  LEA.HI.X.SX32 R20, R20, UR9, 0x1, P4 ;  /* 0x0000000914147c11 */ /* 0x000fe4000a0f0eff */
[-C--:B------:R-:W-:Y:S02]  /*5190*/  IADD3 R2, P4, PT, R3, R8.reuse, RZ ;  /* 0x0000000803027210 */ /* 0x080fe40007f9e0ff */
[-C--:B------:R-:W-:Y:S02]  /*51a0*/  IADD3 R4, P6, PT, R21, R8.reuse, RZ ;  /* 0x0000000815047210 */ /* 0x080fe40007fde0ff */
[----:B------:R-:W-:Y:S02]  /*51b0*/  IADD3 R6, P5, PT, R7, R8, RZ ;  /* 0x0000000807067210 */ /* 0x000fe40007fbe0ff */
[-C--:B------:R-:W-:Y:S02]  /*51c0*/  LEA.HI.X.SX32 R3, R3, R20.reuse, 0x1, P4 ;  /* 0x0000001403037211 */ /* 0x080fe400020f0eff */
[----:B------:R-:W-:-:S02]  /*51d0*/  LEA.HI.X.SX32 R5, R21, R20, 0x1, P6 ;  /* 0x0000001415057211 */ /* 0x000fc400030f0eff */
[C---:B-1----:R-:W-:Y:S02]  /*51e0*/  PRMT R11, R10.reuse, 0x7770, RZ ;  /* 0x000077700a0b7816 */ /* 0x042fe400000000ff */
[C---:B------:R-:W-:Y:S02]  /*51f0*/  PRMT R13, R10.reuse, 0x7771, RZ ;  /* 0x000077710a0d7816 */ /* 0x040fe400000000ff */
[----:B------:R-:W-:Y:S01]  /*5200*/  LEA.HI.X.SX32 R7, R7, R20, 0x1, P5 ;  /* 0x0000001407077211 */ /* 0x000fe200028f0eff */
[----:B------:R0:W-:Y:S01]  /*5210*/  @P3 STG.E.U8 desc[UR12][R2.64], R11 ;  /* 0x0000000b02003986 */ /* 0x0001e2000c10110c */
[C---:B------:R-:W-:Y:S02]  /*5220*/  PRMT R15, R10.reuse, 0x7772, RZ ;  /* 0x000077720a0f7816 */ /* 0x040fe400000000ff */
[----:B------:R-:W-:Y:S01]  /*5230*/  IADD3 R8, P4, PT, R9, R8, RZ ;  /* 0x0000000809087210 */ /* 0x000fe20007f9e0ff */
[----:B------:R0:W-:Y:S01]  /*5240*/  @P2 STG.E.U8 desc[UR12][R4.64], R13 ;  /* 0x0000000d04002986 */ /* 0x0001e2000c10110c */
[----:B------:R-:W-:-:S02]  /*5250*/  PRMT R17, R10, 0x7773, RZ ;  /* 0x000077730a117816 */ /* 0x000fc400000000ff */
[----:B------:R-:W-:Y:S01]  /*5260*/  LEA.HI.X.SX32 R9, R9, R20, 0x1, P4 ;  /* 0x0000001409097211 */ /* 0x000fe200020f0eff */
[----:B------:R0:W-:Y:S01]  /*5270*/  @P1 STG.E.U8 desc[UR12][R6.64], R15 ;  /* 0x0000000f06001986 */ /* 0x0001e2000c10110c */
[----:B------:R-:W-:Y:S07]  /*5280*/  @!P0 EXIT ;  /* 0x000000000000894d */ /* 0x000fee0003800000 */
[----:B------:R-:W-:Y:S01]  /*5290*/  STG.E.U8 desc[UR12][R8.64], R17 ;  /* 0x0000001108007986 */ /* 0x000fe2000c10110c */
[----:B------:R-:W-:Y:S05]  /*52a0*/  EXIT ;  /* 0x000000000000794d */ /* 0x000fea0003800000 */
.L_x_2:
[----:B------:R-:W-:-:S00]  /*52b0*/  BRA `(.L_x_2) ;  /* 0xfffffffc00fc7947 */ /* 0x000fc0000383ffff */
[----:B------:R-:W-:-:S00]  /*52c0*/  NOP ;  /* 0x0000000000007918 */ /* 0x000fc00000000000 */
        /* <DEDUP_REMOVED lines=11> */
.L_x_3:


//--------------------- .nv.shared.matmul_kernel  --------------------------
	.section	.nv.shared.matmul_kernel,"aw",@nobits
	.sectionflags	@""
	.align	16
	.zero		1024


//--------------------- .nv.shared.reserved.0     --------------------------
	.section	.nv.shared.reserved.0,"aw",@nobits
	.weak		__nv_reservedSMEM_offset_0_alias
	.size		__nv_reservedSMEM_offset_0_alias, 0, 64
	.other		__nv_reservedSMEM_offset_0_alias,@"STO_CUDA_RESERVED_SHARED STV_DEFAULT"
__nv_reservedSMEM_offset_0_alias:
	.zero		0
	.zero		64


//--------------------- .nv.constant0.matmul_kernel --------------------------
	.section	.nv.constant0.matmul_kernel,"a",@progbits
	.sectionflags	@""
	.align	4
.nv.constant0.matmul_kernel:
	.zero		976


//--------------------- SYMBOLS --------------------------

	.type		.nv.reservedSmem.offset0,@object
	.size		.nv.reservedSmem.offset0,0x4
	.type		.nv.reservedSmem.cap,@object
	.size		.nv.reservedSmem.cap,0x4
